//
// Generated by NVIDIA NVVM Compiler
//
// Compiler Build ID: CL-36424714
// Cuda compilation tools, release 13.0, V13.0.88
// Based on NVVM 20.0.0
//

.version 9.0
.target sm_100
.address_size 64

	// .globl	_Z18multiplyMatrixRowsPiS_S_i

.visible .entry _Z18multiplyMatrixRowsPiS_S_i(
	.param .u64 .ptr .align 1 _Z18multiplyMatrixRowsPiS_S_i_param_0,
	.param .u64 .ptr .align 1 _Z18multiplyMatrixRowsPiS_S_i_param_1,
	.param .u64 .ptr .align 1 _Z18multiplyMatrixRowsPiS_S_i_param_2,
	.param .u32 _Z18multiplyMatrixRowsPiS_S_i_param_3
)
{
	.reg .pred 	%p<10>;
	.reg .b32 	%r<103>;
	.reg .b64 	%rd<39>;

	ld.param.u64 	%rd4, [_Z18multiplyMatrixRowsPiS_S_i_param_0];
	ld.param.u64 	%rd5, [_Z18multiplyMatrixRowsPiS_S_i_param_1];
	ld.param.u64 	%rd3, [_Z18multiplyMatrixRowsPiS_S_i_param_2];
	ld.param.u32 	%r32, [_Z18multiplyMatrixRowsPiS_S_i_param_3];
	cvta.to.global.u64 	%rd1, %rd5;
	cvta.to.global.u64 	%rd2, %rd4;
	mov.u32 	%r1, %ctaid.x;
	mov.u32 	%r2, %tid.x;
	max.s32 	%r33, %r1, %r2;
	setp.ge.s32 	%p1, %r33, %r32;
	@%p1 bra 	$L__BB0_13;
	mul.lo.s32 	%r3, %r32, %r1;
	add.s32 	%r36, %r32, -1;
	and.b32  	%r4, %r32, 7;
	setp.lt.u32 	%p2, %r36, 7;
	mov.b32 	%r97, 0;
	mov.u32 	%r102, %r97;
	@%p2 bra 	$L__BB0_4;
	and.b32  	%r97, %r32, -8;
	neg.s32 	%r91, %r97;
	shl.b32 	%r7, %r32, 3;
	mov.b32 	%r102, 0;
	mul.wide.s32 	%rd10, %r32, 4;
	mov.u32 	%r89, %r3;
	mov.u32 	%r90, %r2;
$L__BB0_3:
	.pragma "nounroll";
	mul.wide.s32 	%rd6, %r89, 4;
	add.s64 	%rd7, %rd2, %rd6;
	ld.global.u32 	%r38, [%rd7];
	mul.wide.s32 	%rd8, %r90, 4;
	add.s64 	%rd9, %rd1, %rd8;
	ld.global.u32 	%r39, [%rd9];
	mad.lo.s32 	%r40, %r39, %r38, %r102;
	ld.global.u32 	%r41, [%rd7+4];
	add.s64 	%rd11, %rd9, %rd10;
	ld.global.u32 	%r42, [%rd11];
	mad.lo.s32 	%r43, %r42, %r41, %r40;
	ld.global.u32 	%r44, [%rd7+8];
	add.s64 	%rd12, %rd11, %rd10;
	ld.global.u32 	%r45, [%rd12];
	mad.lo.s32 	%r46, %r45, %r44, %r43;
	ld.global.u32 	%r47, [%rd7+12];
	add.s64 	%rd13, %rd12, %rd10;
	ld.global.u32 	%r48, [%rd13];
	mad.lo.s32 	%r49, %r48, %r47, %r46;
	ld.global.u32 	%r50, [%rd7+16];
	add.s64 	%rd14, %rd13, %rd10;
	ld.global.u32 	%r51, [%rd14];
	mad.lo.s32 	%r52, %r51, %r50, %r49;
	ld.global.u32 	%r53, [%rd7+20];
	add.s64 	%rd15, %rd14, %rd10;
	ld.global.u32 	%r54, [%rd15];
	mad.lo.s32 	%r55, %r54, %r53, %r52;
	ld.global.u32 	%r56, [%rd7+24];
	add.s64 	%rd16, %rd15, %rd10;
	ld.global.u32 	%r57, [%rd16];
	mad.lo.s32 	%r58, %r57, %r56, %r55;
	ld.global.u32 	%r59, [%rd7+28];
	add.s64 	%rd17, %rd16, %rd10;
	ld.global.u32 	%r60, [%rd17];
	mad.lo.s32 	%r102, %r60, %r59, %r58;
	add.s32 	%r91, %r91, 8;
	add.s32 	%r90, %r90, %r7;
	add.s32 	%r89, %r89, 8;
	setp.ne.s32 	%p3, %r91, 0;
	@%p3 bra 	$L__BB0_3;
$L__BB0_4:
	setp.eq.s32 	%p4, %r4, 0;
	@%p4 bra 	$L__BB0_12;
	and.b32  	%r19, %r32, 3;
	setp.lt.u32 	%p5, %r4, 4;
	@%p5 bra 	$L__BB0_7;
	add.s32 	%r62, %r97, %r3;
	mul.wide.s32 	%rd18, %r62, 4;
	add.s64 	%rd19, %rd2, %rd18;
	ld.global.u32 	%r63, [%rd19];
	mad.lo.s32 	%r64, %r97, %r32, %r2;
	mul.wide.s32 	%rd20, %r64, 4;
	add.s64 	%rd21, %rd1, %rd20;
	ld.global.u32 	%r65, [%rd21];
	mad.lo.s32 	%r66, %r65, %r63, %r102;
	ld.global.u32 	%r67, [%rd19+4];
	mul.wide.s32 	%rd22, %r32, 4;
	add.s64 	%rd23, %rd21, %rd22;
	ld.global.u32 	%r68, [%rd23];
	mad.lo.s32 	%r69, %r68, %r67, %r66;
	ld.global.u32 	%r70, [%rd19+8];
	add.s64 	%rd24, %rd23, %rd22;
	ld.global.u32 	%r71, [%rd24];
	mad.lo.s32 	%r72, %r71, %r70, %r69;
	ld.global.u32 	%r73, [%rd19+12];
	add.s64 	%rd25, %rd24, %rd22;
	ld.global.u32 	%r74, [%rd25];
	mad.lo.s32 	%r102, %r74, %r73, %r72;
	add.s32 	%r97, %r97, 4;
$L__BB0_7:
	setp.eq.s32 	%p6, %r19, 0;
	@%p6 bra 	$L__BB0_12;
	setp.eq.s32 	%p7, %r19, 1;
	@%p7 bra 	$L__BB0_10;
	add.s32 	%r76, %r97, %r3;
	mul.wide.s32 	%rd26, %r76, 4;
	add.s64 	%rd27, %rd2, %rd26;
	ld.global.u32 	%r77, [%rd27];
	mad.lo.s32 	%r78, %r97, %r32, %r2;
	mul.wide.s32 	%rd28, %r78, 4;
	add.s64 	%rd29, %rd1, %rd28;
	ld.global.u32 	%r79, [%rd29];
	mad.lo.s32 	%r80, %r79, %r77, %r102;
	ld.global.u32 	%r81, [%rd27+4];
	mul.wide.s32 	%rd30, %r32, 4;
	add.s64 	%rd31, %rd29, %rd30;
	ld.global.u32 	%r82, [%rd31];
	mad.lo.s32 	%r102, %r82, %r81, %r80;
	add.s32 	%r97, %r97, 2;
$L__BB0_10:
	and.b32  	%r83, %r32, 1;
	setp.eq.b32 	%p8, %r83, 1;
	not.pred 	%p9, %p8;
	@%p9 bra 	$L__BB0_12;
	add.s32 	%r84, %r97, %r3;
	mul.wide.s32 	%rd32, %r84, 4;
	add.s64 	%rd33, %rd2, %rd32;
	ld.global.u32 	%r85, [%rd33];
	mad.lo.s32 	%r86, %r97, %r32, %r2;
	mul.wide.s32 	%rd34, %r86, 4;
	add.s64 	%rd35, %rd1, %rd34;
	ld.global.u32 	%r87, [%rd35];
	mad.lo.s32 	%r102, %r87, %r85, %r102;
$L__BB0_12:
	add.s32 	%r88, %r3, %r2;
	cvta.to.global.u64 	%rd36, %rd3;
	mul.wide.u32 	%rd37, %r88, 4;
	add.s64 	%rd38, %rd36, %rd37;
	st.global.u32 	[%rd38], %r102;
$L__BB0_13:
	ret;

}
	// .globl	_Z21multiplyMatrixColumnsPiS_S_i
.visible .entry _Z21multiplyMatrixColumnsPiS_S_i(
	.param .u64 .ptr .align 1 _Z21multiplyMatrixColumnsPiS_S_i_param_0,
	.param .u64 .ptr .align 1 _Z21multiplyMatrixColumnsPiS_S_i_param_1,
	.param .u64 .ptr .align 1 _Z21multiplyMatrixColumnsPiS_S_i_param_2,
	.param .u32 _Z21multiplyMatrixColumnsPiS_S_i_param_3
)
{
	.reg .pred 	%p<10>;
	.reg .b32 	%r<103>;
	.reg .b64 	%rd<39>;

	ld.param.u64 	%rd4, [_Z21multiplyMatrixColumnsPiS_S_i_param_0];
	ld.param.u64 	%rd5, [_Z21multiplyMatrixColumnsPiS_S_i_param_1];
	ld.param.u64 	%rd3, [_Z21multiplyMatrixColumnsPiS_S_i_param_2];
	ld.param.u32 	%r32, [_Z21multiplyMatrixColumnsPiS_S_i_param_3];
	cvta.to.global.u64 	%rd1, %rd5;
	cvta.to.global.u64 	%rd2, %rd4;
	mov.u32 	%r1, %tid.x;
	mov.u32 	%r2, %ctaid.x;
	max.s32 	%r33, %r1, %r2;
	setp.ge.s32 	%p1, %r33, %r32;
	@%p1 bra 	$L__BB1_13;
	mul.lo.s32 	%r3, %r32, %r1;
	add.s32 	%r36, %r32, -1;
	and.b32  	%r4, %r32, 7;
	setp.lt.u32 	%p2, %r36, 7;
	mov.b32 	%r97, 0;
	mov.u32 	%r102, %r97;
	@%p2 bra 	$L__BB1_4;
	and.b32  	%r97, %r32, -8;
	neg.s32 	%r91, %r97;
	shl.b32 	%r7, %r32, 3;
	mov.b32 	%r102, 0;
	mul.wide.s32 	%rd10, %r32, 4;
	mov.u32 	%r89, %r3;
	mov.u32 	%r90, %r2;
$L__BB1_3:
	.pragma "nounroll";
	mul.wide.s32 	%rd6, %r89, 4;
	add.s64 	%rd7, %rd2, %rd6;
	ld.global.u32 	%r38, [%rd7];
	mul.wide.s32 	%rd8, %r90, 4;
	add.s64 	%rd9, %rd1, %rd8;
	ld.global.u32 	%r39, [%rd9];
	mad.lo.s32 	%r40, %r39, %r38, %r102;
	ld.global.u32 	%r41, [%rd7+4];
	add.s64 	%rd11, %rd9, %rd10;
	ld.global.u32 	%r42, [%rd11];
	mad.lo.s32 	%r43, %r42, %r41, %r40;
	ld.global.u32 	%r44, [%rd7+8];
	add.s64 	%rd12, %rd11, %rd10;
	ld.global.u32 	%r45, [%rd12];
	mad.lo.s32 	%r46, %r45, %r44, %r43;
	ld.global.u32 	%r47, [%rd7+12];
	add.s64 	%rd13, %rd12, %rd10;
	ld.global.u32 	%r48, [%rd13];
	mad.lo.s32 	%r49, %r48, %r47, %r46;
	ld.global.u32 	%r50, [%rd7+16];
	add.s64 	%rd14, %rd13, %rd10;
	ld.global.u32 	%r51, [%rd14];
	mad.lo.s32 	%r52, %r51, %r50, %r49;
	ld.global.u32 	%r53, [%rd7+20];
	add.s64 	%rd15, %rd14, %rd10;
	ld.global.u32 	%r54, [%rd15];
	mad.lo.s32 	%r55, %r54, %r53, %r52;
	ld.global.u32 	%r56, [%rd7+24];
	add.s64 	%rd16, %rd15, %rd10;
	ld.global.u32 	%r57, [%rd16];
	mad.lo.s32 	%r58, %r57, %r56, %r55;
	ld.global.u32 	%r59, [%rd7+28];
	add.s64 	%rd17, %rd16, %rd10;
	ld.global.u32 	%r60, [%rd17];
	mad.lo.s32 	%r102, %r60, %r59, %r58;
	add.s32 	%r91, %r91, 8;
	add.s32 	%r90, %r90, %r7;
	add.s32 	%r89, %r89, 8;
	setp.ne.s32 	%p3, %r91, 0;
	@%p3 bra 	$L__BB1_3;
$L__BB1_4:
	setp.eq.s32 	%p4, %r4, 0;
	@%p4 bra 	$L__BB1_12;
	and.b32  	%r19, %r32, 3;
	setp.lt.u32 	%p5, %r4, 4;
	@%p5 bra 	$L__BB1_7;
	add.s32 	%r62, %r97, %r3;
	mul.wide.s32 	%rd18, %r62, 4;
	add.s64 	%rd19, %rd2, %rd18;
	ld.global.u32 	%r63, [%rd19];
	mad.lo.s32 	%r64, %r97, %r32, %r2;
	mul.wide.s32 	%rd20, %r64, 4;
	add.s64 	%rd21, %rd1, %rd20;
	ld.global.u32 	%r65, [%rd21];
	mad.lo.s32 	%r66, %r65, %r63, %r102;
	ld.global.u32 	%r67, [%rd19+4];
	mul.wide.s32 	%rd22, %r32, 4;
	add.s64 	%rd23, %rd21, %rd22;
	ld.global.u32 	%r68, [%rd23];
	mad.lo.s32 	%r69, %r68, %r67, %r66;
	ld.global.u32 	%r70, [%rd19+8];
	add.s64 	%rd24, %rd23, %rd22;
	ld.global.u32 	%r71, [%rd24];
	mad.lo.s32 	%r72, %r71, %r70, %r69;
	ld.global.u32 	%r73, [%rd19+12];
	add.s64 	%rd25, %rd24, %rd22;
	ld.global.u32 	%r74, [%rd25];
	mad.lo.s32 	%r102, %r74, %r73, %r72;
	add.s32 	%r97, %r97, 4;
$L__BB1_7:
	setp.eq.s32 	%p6, %r19, 0;
	@%p6 bra 	$L__BB1_12;
	setp.eq.s32 	%p7, %r19, 1;
	@%p7 bra 	$L__BB1_10;
	add.s32 	%r76, %r97, %r3;
	mul.wide.s32 	%rd26, %r76, 4;
	add.s64 	%rd27, %rd2, %rd26;
	ld.global.u32 	%r77, [%rd27];
	mad.lo.s32 	%r78, %r97, %r32, %r2;
	mul.wide.s32 	%rd28, %r78, 4;
	add.s64 	%rd29, %rd1, %rd28;
	ld.global.u32 	%r79, [%rd29];
	mad.lo.s32 	%r80, %r79, %r77, %r102;
	ld.global.u32 	%r81, [%rd27+4];
	mul.wide.s32 	%rd30, %r32, 4;
	add.s64 	%rd31, %rd29, %rd30;
	ld.global.u32 	%r82, [%rd31];
	mad.lo.s32 	%r102, %r82, %r81, %r80;
	add.s32 	%r97, %r97, 2;
$L__BB1_10:
	and.b32  	%r83, %r32, 1;
	setp.eq.b32 	%p8, %r83, 1;
	not.pred 	%p9, %p8;
	@%p9 bra 	$L__BB1_12;
	add.s32 	%r84, %r97, %r3;
	mul.wide.s32 	%rd32, %r84, 4;
	add.s64 	%rd33, %rd2, %rd32;
	ld.global.u32 	%r85, [%rd33];
	mad.lo.s32 	%r86, %r97, %r32, %r2;
	mul.wide.s32 	%rd34, %r86, 4;
	add.s64 	%rd35, %rd1, %rd34;
	ld.global.u32 	%r87, [%rd35];
	mad.lo.s32 	%r102, %r87, %r85, %r102;
$L__BB1_12:
	add.s32 	%r88, %r3, %r2;
	cvta.to.global.u64 	%rd36, %rd3;
	mul.wide.u32 	%rd37, %r88, 4;
	add.s64 	%rd38, %rd36, %rd37;
	st.global.u32 	[%rd38], %r102;
$L__BB1_13:
	ret;

}
	// .globl	_Z22multiplyMatrixElementsPiS_S_i
.visible .entry _Z22multiplyMatrixElementsPiS_S_i(
	.param .u64 .ptr .align 1 _Z22multiplyMatrixElementsPiS_S_i_param_0,
	.param .u64 .ptr .align 1 _Z22multiplyMatrixElementsPiS_S_i_param_1,
	.param .u64 .ptr .align 1 _Z22multiplyMatrixElementsPiS_S_i_param_2,
	.param .u32 _Z22multiplyMatrixElementsPiS_S_i_param_3
)
{
	.reg .pred 	%p<12>;
	.reg .b32 	%r<107>;
	.reg .b64 	%rd<53>;

	ld.param.u64 	%rd11, [_Z22multiplyMatrixElementsPiS_S_i_param_0];
	ld.param.u64 	%rd12, [_Z22multiplyMatrixElementsPiS_S_i_param_1];
	ld.param.u32 	%r33, [_Z22multiplyMatrixElementsPiS_S_i_param_3];
	cvta.to.global.u64 	%rd1, %rd12;
	cvta.to.global.u64 	%rd2, %rd11;
	mov.u32 	%r34, %ctaid.x;
	mov.u32 	%r35, %ntid.x;
	mov.u32 	%r36, %tid.x;
	mad.lo.s32 	%r1, %r34, %r35, %r36;
	div.s32 	%r2, %r1, %r33;
	mul.lo.s32 	%r37, %r2, %r33;
	sub.s32 	%r3, %r1, %r37;
	setp.ge.s32 	%p1, %r2, %r33;
	setp.lt.s32 	%p2, %r33, 0;
	or.pred  	%p3, %p2, %p1;
	@%p3 bra 	$L__BB2_13;
	max.u32 	%r5, %r33, 1;
	setp.lt.u32 	%p4, %r33, 8;
	mov.b32 	%r101, 0;
	mov.u32 	%r106, %r101;
	@%p4 bra 	$L__BB2_4;
	and.b32  	%r41, %r5, 2147483640;
	neg.s32 	%r95, %r41;
	mul.wide.u32 	%rd13, %r33, 4;
	add.s64 	%rd3, %rd1, %rd13;
	mul.wide.u32 	%rd14, %r33, 8;
	add.s64 	%rd4, %rd1, %rd14;
	mul.wide.u32 	%rd15, %r33, 12;
	add.s64 	%rd5, %rd1, %rd15;
	mul.wide.u32 	%rd16, %r33, 16;
	add.s64 	%rd6, %rd1, %rd16;
	mul.wide.u32 	%rd17, %r33, 20;
	add.s64 	%rd7, %rd1, %rd17;
	mul.wide.u32 	%rd18, %r33, 24;
	add.s64 	%rd8, %rd1, %rd18;
	mul.wide.u32 	%rd19, %r33, 28;
	add.s64 	%rd9, %rd1, %rd19;
	mov.b32 	%r106, 0;
	mov.u32 	%r93, %r37;
	mov.u32 	%r94, %r3;
$L__BB2_3:
	.pragma "nounroll";
	and.b32  	%r101, %r5, 2147483640;
	mul.wide.s32 	%rd20, %r94, 4;
	add.s64 	%rd21, %rd3, %rd20;
	add.s64 	%rd22, %rd4, %rd20;
	add.s64 	%rd23, %rd5, %rd20;
	add.s64 	%rd24, %rd6, %rd20;
	add.s64 	%rd25, %rd7, %rd20;
	add.s64 	%rd26, %rd8, %rd20;
	add.s64 	%rd27, %rd9, %rd20;
	add.s64 	%rd28, %rd1, %rd20;
	mul.wide.s32 	%rd29, %r93, 4;
	add.s64 	%rd30, %rd2, %rd29;
	ld.global.u32 	%r42, [%rd30];
	ld.global.u32 	%r43, [%rd28];
	mad.lo.s32 	%r44, %r43, %r42, %r106;
	ld.global.u32 	%r45, [%rd30+4];
	ld.global.u32 	%r46, [%rd21];
	mad.lo.s32 	%r47, %r46, %r45, %r44;
	ld.global.u32 	%r48, [%rd30+8];
	ld.global.u32 	%r49, [%rd22];
	mad.lo.s32 	%r50, %r49, %r48, %r47;
	ld.global.u32 	%r51, [%rd30+12];
	ld.global.u32 	%r52, [%rd23];
	mad.lo.s32 	%r53, %r52, %r51, %r50;
	ld.global.u32 	%r54, [%rd30+16];
	ld.global.u32 	%r55, [%rd24];
	mad.lo.s32 	%r56, %r55, %r54, %r53;
	ld.global.u32 	%r57, [%rd30+20];
	ld.global.u32 	%r58, [%rd25];
	mad.lo.s32 	%r59, %r58, %r57, %r56;
	ld.global.u32 	%r60, [%rd30+24];
	ld.global.u32 	%r61, [%rd26];
	mad.lo.s32 	%r62, %r61, %r60, %r59;
	ld.global.u32 	%r63, [%rd30+28];
	ld.global.u32 	%r64, [%rd27];
	mad.lo.s32 	%r106, %r64, %r63, %r62;
	add.s32 	%r95, %r95, 8;
	shl.b32 	%r65, %r33, 3;
	add.s32 	%r94, %r94, %r65;
	add.s32 	%r93, %r93, 8;
	setp.ne.s32 	%p5, %r95, 0;
	@%p5 bra 	$L__BB2_3;
$L__BB2_4:
	and.b32  	%r19, %r5, 7;
	setp.eq.s32 	%p6, %r19, 0;
	@%p6 bra 	$L__BB2_12;
	and.b32  	%r20, %r5, 3;
	setp.lt.u32 	%p7, %r19, 4;
	@%p7 bra 	$L__BB2_7;
	add.s32 	%r67, %r101, %r37;
	mul.wide.s32 	%rd31, %r67, 4;
	add.s64 	%rd32, %rd2, %rd31;
	ld.global.u32 	%r68, [%rd32];
	mad.lo.s32 	%r69, %r101, %r33, %r3;
	mul.wide.s32 	%rd33, %r69, 4;
	add.s64 	%rd34, %rd1, %rd33;
	ld.global.u32 	%r70, [%rd34];
	mad.lo.s32 	%r71, %r70, %r68, %r106;
	ld.global.u32 	%r72, [%rd32+4];
	mul.wide.u32 	%rd35, %r33, 4;
	add.s64 	%rd36, %rd34, %rd35;
	ld.global.u32 	%r73, [%rd36];
	mad.lo.s32 	%r74, %r73, %r72, %r71;
	ld.global.u32 	%r75, [%rd32+8];
	add.s64 	%rd37, %rd36, %rd35;
	ld.global.u32 	%r76, [%rd37];
	mad.lo.s32 	%r77, %r76, %r75, %r74;
	ld.global.u32 	%r78, [%rd32+12];
	add.s64 	%rd38, %rd37, %rd35;
	ld.global.u32 	%r79, [%rd38];
	mad.lo.s32 	%r106, %r79, %r78, %r77;
	add.s32 	%r101, %r101, 4;
$L__BB2_7:
	setp.eq.s32 	%p8, %r20, 0;
	@%p8 bra 	$L__BB2_12;
	setp.eq.s32 	%p9, %r20, 1;
	@%p9 bra 	$L__BB2_10;
	add.s32 	%r81, %r101, %r37;
	mul.wide.s32 	%rd39, %r81, 4;
	add.s64 	%rd40, %rd2, %rd39;
	ld.global.u32 	%r82, [%rd40];
	mad.lo.s32 	%r83, %r101, %r33, %r3;
	mul.wide.s32 	%rd41, %r83, 4;
	add.s64 	%rd42, %rd1, %rd41;
	ld.global.u32 	%r84, [%rd42];
	mad.lo.s32 	%r85, %r84, %r82, %r106;
	ld.global.u32 	%r86, [%rd40+4];
	mul.wide.u32 	%rd43, %r33, 4;
	add.s64 	%rd44, %rd42, %rd43;
	ld.global.u32 	%r87, [%rd44];
	mad.lo.s32 	%r106, %r87, %r86, %r85;
	add.s32 	%r101, %r101, 2;
$L__BB2_10:
	and.b32  	%r88, %r5, 1;
	setp.eq.b32 	%p10, %r88, 1;
	not.pred 	%p11, %p10;
	@%p11 bra 	$L__BB2_12;
	add.s32 	%r89, %r101, %r37;
	mul.wide.s32 	%rd45, %r89, 4;
	add.s64 	%rd46, %rd2, %rd45;
	ld.global.u32 	%r90, [%rd46];
	mad.lo.s32 	%r91, %r101, %r33, %r3;
	mul.wide.s32 	%rd47, %r91, 4;
	add.s64 	%rd48, %rd1, %rd47;
	ld.global.u32 	%r92, [%rd48];
	mad.lo.s32 	%r106, %r92, %r90, %r106;
$L__BB2_12:
	ld.param.u64 	%rd52, [_Z22multiplyMatrixElementsPiS_S_i_param_2];
	cvta.to.global.u64 	%rd49, %rd52;
	mul.wide.s32 	%rd50, %r1, 4;
	add.s64 	%rd51, %rd49, %rd50;
	st.global.u32 	[%rd51], %r106;
$L__BB2_13:
	ret;

}


// ===== COMPILED SASS (sm_100) =====

	.target	sm_100

	.elftype	@"ET_EXEC"


//--------------------- .note.nv.tkinfo           --------------------------
	.section	.note.nv.tkinfo,"",@"SHT_NOTE"
	.sectionflags	@"SHF_NOTE_NV_TKINFO"
	.tkinfo
        /*0018*/ 	.word	0x00000002
        /*0030*/ 	.string	""
        /*0030*/ 	.string	"ptxas"
        /*0030*/ 	.string	"Cuda compilation tools, release 13.0, V13.0.88"
        /*0030*/ 	.string	"Build cuda_13.0.r13.0/compiler.36424714_0"
        /*0030*/ 	.string	"-arch sm_100 -m 64 "



//--------------------- .note.nv.cuinfo           --------------------------
	.section	.note.nv.cuinfo,"",@"SHT_NOTE"
	.sectionflags	@"SHF_NOTE_NV_CUINFO"
        /*0018*/ 	.short	0x0002
        /*001a*/ 	.short	0x0064
        /*001c*/ 	.short	0x0082
	.zero		2


//--------------------- .nv.info                  --------------------------
	.section	.nv.info,"",@"SHT_CUDA_INFO"
	.align	4


	//----- nvinfo : EIATTR_REGCOUNT
	.align		4
        /*0000*/ 	.byte	0x04, 0x2f
        /*0002*/ 	.short	(.L_1 - .L_0)
	.align		4
.L_0:
        /*0004*/ 	.word	index@(_Z18multiplyMatrixRowsPiS_S_i)
        /*0008*/ 	.word	0x00000020


	//----- nvinfo : EIATTR_FRAME_SIZE
	.align		4
.L_1:
        /*000c*/ 	.byte	0x04, 0x11
        /*000e*/ 	.short	(.L_3 - .L_2)
	.align		4
.L_2:
        /*0010*/ 	.word	index@(_Z18multiplyMatrixRowsPiS_S_i)
        /*0014*/ 	.word	0x00000000


	//----- nvinfo : EIATTR_REGCOUNT
	.align		4
.L_3:
        /*0018*/ 	.byte	0x04, 0x2f
        /*001a*/ 	.short	(.L_5 - .L_4)
	.align		4
.L_4:
        /*001c*/ 	.word	index@(_Z21multiplyMatrixColumnsPiS_S_i)
        /*0020*/ 	.word	0x00000020


	//----- nvinfo : EIATTR_FRAME_SIZE
	.align		4
.L_5:
        /*0024*/ 	.byte	0x04, 0x11
        /*0026*/ 	.short	(.L_7 - .L_6)
	.align		4
.L_6:
        /*0028*/ 	.word	index@(_Z21multiplyMatrixColumnsPiS_S_i)
        /*002c*/ 	.word	0x00000000


	//----- nvinfo : EIATTR_REGCOUNT
	.align		4
.L_7:
        /*0030*/ 	.byte	0x04, 0x2f
        /*0032*/ 	.short	(.L_9 - .L_8)
	.align		4
.L_8:
        /*0034*/ 	.word	index@(_Z22multiplyMatrixElementsPiS_S_i)
        /*0038*/ 	.word	0x0000001f


	//----- nvinfo : EIATTR_FRAME_SIZE
	.align		4
.L_9:
        /*003c*/ 	.byte	0x04, 0x11
        /*003e*/ 	.short	(.L_11 - .L_10)
	.align		4
.L_10:
        /*0040*/ 	.word	index@(_Z22multiplyMatrixElementsPiS_S_i)
        /*0044*/ 	.word	0x00000000


	//----- nvinfo : EIATTR_MIN_STACK_SIZE
	.align		4
.L_11:
        /*0048*/ 	.byte	0x04, 0x12
        /*004a*/ 	.short	(.L_13 - .L_12)
	.align		4
.L_12:
        /*004c*/ 	.word	index@(_Z22multiplyMatrixElementsPiS_S_i)
        /*0050*/ 	.word	0x00000000


	//----- nvinfo : EIATTR_MIN_STACK_SIZE
	.align		4
.L_13:
        /*0054*/ 	.byte	0x04, 0x12
        /*0056*/ 	.short	(.L_15 - .L_14)
	.align		4
.L_14:
        /*0058*/ 	.word	index@(_Z21multiplyMatrixColumnsPiS_S_i)
        /*005c*/ 	.word	0x00000000


	//----- nvinfo : EIATTR_MIN_STACK_SIZE
	.align		4
.L_15:
        /*0060*/ 	.byte	0x04, 0x12
        /*0062*/ 	.short	(.L_17 - .L_16)
	.align		4
.L_16:
        /*0064*/ 	.word	index@(_Z18multiplyMatrixRowsPiS_S_i)
        /*0068*/ 	.word	0x00000000
.L_17:


//--------------------- .nv.compat                --------------------------
	.section	.nv.compat,"",@"SHT_CUDA_COMPAT_INFO"
	.align	4
        /*0000*/ 	.byte	0x02, 0x09, 0x00, 0x00, 0x02, 0x02, 0x01, 0x00, 0x02, 0x05, 0x05, 0x00, 0x03, 0x07, 0x01, 0x01
        /*0010*/ 	.byte	0x02, 0x03, 0x00, 0x00, 0x02, 0x06, 0x01, 0x00, 0x04, 0x0b, 0x08, 0x00, 0x09, 0x00, 0x00, 0x00
        /*0020*/ 	.byte	0x00, 0x00, 0x00, 0x00


//--------------------- .nv.info._Z22multiplyMatrixElementsPiS_S_i --------------------------
	.section	.nv.info._Z22multiplyMatrixElementsPiS_S_i,"",@"SHT_CUDA_INFO"
	.sectionflags	@""
	.align	4


	//----- nvinfo : EIATTR_CUDA_API_VERSION
	.align		4
        /*0000*/ 	.byte	0x04, 0x37
        /*0002*/ 	.short	(.L_19 - .L_18)
.L_18:
        /*0004*/ 	.word	0x00000082


	//----- nvinfo : EIATTR_KPARAM_INFO
	.align		4
.L_19:
        /*0008*/ 	.byte	0x04, 0x17
        /*000a*/ 	.short	(.L_21 - .L_20)
.L_20:
        /*000c*/ 	.word	0x00000000
        /*0010*/ 	.short	0x0003
        /*0012*/ 	.short	0x0018
        /*0014*/ 	.byte	0x00, 0xf0, 0x11, 0x00


	//----- nvinfo : EIATTR_KPARAM_INFO
	.align		4
.L_21:
        /*0018*/ 	.byte	0x04, 0x17
        /*001a*/ 	.short	(.L_23 - .L_22)
.L_22:
        /*001c*/ 	.word	0x00000000
        /*0020*/ 	.short	0x0002
        /*0022*/ 	.short	0x0010
        /*0024*/ 	.byte	0x00, 0xf5, 0x21, 0x00


	//----- nvinfo : EIATTR_KPARAM_INFO
	.align		4
.L_23:
        /*0028*/ 	.byte	0x04, 0x17
        /*002a*/ 	.short	(.L_25 - .L_24)
.L_24:
        /*002c*/ 	.word	0x00000000
        /*0030*/ 	.short	0x0001
        /*0032*/ 	.short	0x0008
        /*0034*/ 	.byte	0x00, 0xf5, 0x21, 0x00


	//----- nvinfo : EIATTR_KPARAM_INFO
	.align		4
.L_25:
        /*0038*/ 	.byte	0x04, 0x17
        /*003a*/ 	.short	(.L_27 - .L_26)
.L_26:
        /*003c*/ 	.word	0x00000000
        /*0040*/ 	.short	0x0000
        /*0042*/ 	.short	0x0000
        /*0044*/ 	.byte	0x00, 0xf5, 0x21, 0x00


	//----- nvinfo : EIATTR_SPARSE_MMA_MASK
	.align		4
.L_27:
        /*0048*/ 	.byte	0x03, 0x50
        /*004a*/ 	.short	0x0000


	//----- nvinfo : EIATTR_MAXREG_COUNT
	.align		4
        /*004c*/ 	.byte	0x03, 0x1b
        /*004e*/ 	.short	0x00ff


	//----- nvinfo : EIATTR_MERCURY_ISA_VERSION
	.align		4
        /*0050*/ 	.byte	0x03, 0x5f
        /*0052*/ 	.short	0x0101


	//----- nvinfo : EIATTR_VRC_CTA_INIT_COUNT
	.align		4
        /*0054*/ 	.byte	0x02, 0x4a
	.zero		1
	.zero		1


	//----- nvinfo : EIATTR_EXIT_INSTR_OFFSETS
	.align		4
        /*0058*/ 	.byte	0x04, 0x1c
        /*005a*/ 	.short	(.L_29 - .L_28)


	//   ....[0]....
.L_28:
        /*005c*/ 	.word	0x000001f0


	//   ....[1]....
        /*0060*/ 	.word	0x00000b50


	//----- nvinfo : EIATTR_CBANK_PARAM_SIZE
	.align		4
.L_29:
        /*0064*/ 	.byte	0x03, 0x19
        /*0066*/ 	.short	0x001c


	//----- nvinfo : EIATTR_PARAM_CBANK
	.align		4
        /*0068*/ 	.byte	0x04, 0x0a
        /*006a*/ 	.short	(.L_31 - .L_30)
	.align		4
.L_30:
        /*006c*/ 	.word	index@(.nv.constant0._Z22multiplyMatrixElementsPiS_S_i)
        /*0070*/ 	.short	0x0380
        /*0072*/ 	.short	0x001c


	//----- nvinfo : EIATTR_SW_WAR
	.align		4
.L_31:
        /*0074*/ 	.byte	0x04, 0x36
        /*0076*/ 	.short	(.L_33 - .L_32)
.L_32:
        /*0078*/ 	.word	0x00000008
.L_33:


//--------------------- .nv.info._Z21multiplyMatrixColumnsPiS_S_i --------------------------
	.section	.nv.info._Z21multiplyMatrixColumnsPiS_S_i,"",@"SHT_CUDA_INFO"
	.sectionflags	@""
	.align	4


	//----- nvinfo : EIATTR_CUDA_API_VERSION
	.align		4
        /*0000*/ 	.byte	0x04, 0x37
        /*0002*/ 	.short	(.L_35 - .L_34)
.L_34:
        /*0004*/ 	.word	0x00000082


	//----- nvinfo : EIATTR_KPARAM_INFO
	.align		4
.L_35:
        /*0008*/ 	.byte	0x04, 0x17
        /*000a*/ 	.short	(.L_37 - .L_36)
.L_36:
        /*000c*/ 	.word	0x00000000
        /*0010*/ 	.short	0x0003
        /*0012*/ 	.short	0x0018
        /*0014*/ 	.byte	0x00, 0xf0, 0x11, 0x00


	//----- nvinfo : EIATTR_KPARAM_INFO
	.align		4
.L_37:
        /*0018*/ 	.byte	0x04, 0x17
        /*001a*/ 	.short	(.L_39 - .L_38)
.L_38:
        /*001c*/ 	.word	0x00000000
        /*0020*/ 	.short	0x0002
        /*0022*/ 	.short	0x0010
        /*0024*/ 	.byte	0x00, 0xf5, 0x21, 0x00


	//----- nvinfo : EIATTR_KPARAM_INFO
	.align		4
.L_39:
        /*0028*/ 	.byte	0x04, 0x17
        /*002a*/ 	.short	(.L_41 - .L_40)
.L_40:
        /*002c*/ 	.word	0x00000000
        /*0030*/ 	.short	0x0001
        /*0032*/ 	.short	0x0008
        /*0034*/ 	.byte	0x00, 0xf5, 0x21, 0x00


	//----- nvinfo : EIATTR_KPARAM_INFO
	.align		4
.L_41:
        /*0038*/ 	.byte	0x04, 0x17
        /*003a*/ 	.short	(.L_43 - .L_42)
.L_42:
        /*003c*/ 	.word	0x00000000
        /*0040*/ 	.short	0x0000
        /*0042*/ 	.short	0x0000
        /*0044*/ 	.byte	0x00, 0xf5, 0x21, 0x00


	//----- nvinfo : EIATTR_SPARSE_MMA_MASK
	.align		4
.L_43:
        /*0048*/ 	.byte	0x03, 0x50
        /*004a*/ 	.short	0x0000


	//----- nvinfo : EIATTR_MAXREG_COUNT
	.align		4
        /*004c*/ 	.byte	0x03, 0x1b
        /*004e*/ 	.short	0x00ff


	//----- nvinfo : EIATTR_MERCURY_ISA_VERSION
	.align		4
        /*0050*/ 	.byte	0x03, 0x5f
        /*0052*/ 	.short	0x0101


	//----- nvinfo : EIATTR_VRC_CTA_INIT_COUNT
	.align		4
        /*0054*/ 	.byte	0x02, 0x4a
	.zero		1
	.zero		1


	//----- nvinfo : EIATTR_EXIT_INSTR_OFFSETS
	.align		4
        /*0058*/ 	.byte	0x04, 0x1c
        /*005a*/ 	.short	(.L_45 - .L_44)


	//   ....[0]....
.L_44:
        /*005c*/ 	.word	0x00000060


	//   ....[1]....
        /*0060*/ 	.word	0x00000770


	//----- nvinfo : EIATTR_CBANK_PARAM_SIZE
	.align		4
.L_45:
        /*0064*/ 	.byte	0x03, 0x19
        /*0066*/ 	.short	0x001c


	//----- nvinfo : EIATTR_PARAM_CBANK
	.align		4
        /*0068*/ 	.byte	0x04, 0x0a
        /*006a*/ 	.short	(.L_47 - .L_46)
	.align		4
.L_46:
        /*006c*/ 	.word	index@(.nv.constant0._Z21multiplyMatrixColumnsPiS_S_i)
        /*0070*/ 	.short	0x0380
        /*0072*/ 	.short	0x001c


	//----- nvinfo : EIATTR_SW_WAR
	.align		4
.L_47:
        /*0074*/ 	.byte	0x04, 0x36
        /*0076*/ 	.short	(.L_49 - .L_48)
.L_48:
        /*0078*/ 	.word	0x00000008
.L_49:


//--------------------- .nv.info._Z18multiplyMatrixRowsPiS_S_i --------------------------
	.section	.nv.info._Z18multiplyMatrixRowsPiS_S_i,"",@"SHT_CUDA_INFO"
	.sectionflags	@""
	.align	4


	//----- nvinfo : EIATTR_CUDA_API_VERSION
	.align		4
        /*0000*/ 	.byte	0x04, 0x37
        /*0002*/ 	.short	(.L_51 - .L_50)
.L_50:
        /*0004*/ 	.word	0x00000082


	//----- nvinfo : EIATTR_KPARAM_INFO
	.align		4
.L_51:
        /*0008*/ 	.byte	0x04, 0x17
        /*000a*/ 	.short	(.L_53 - .L_52)
.L_52:
        /*000c*/ 	.word	0x00000000
        /*0010*/ 	.short	0x0003
        /*0012*/ 	.short	0x0018
        /*0014*/ 	.byte	0x00, 0xf0, 0x11, 0x00


	//----- nvinfo : EIATTR_KPARAM_INFO
	.align		4
.L_53:
        /*0018*/ 	.byte	0x04, 0x17
        /*001a*/ 	.short	(.L_55 - .L_54)
.L_54:
        /*001c*/ 	.word	0x00000000
        /*0020*/ 	.short	0x0002
        /*0022*/ 	.short	0x0010
        /*0024*/ 	.byte	0x00, 0xf5, 0x21, 0x00


	//----- nvinfo : EIATTR_KPARAM_INFO
	.align		4
.L_55:
        /*0028*/ 	.byte	0x04, 0x17
        /*002a*/ 	.short	(.L_57 - .L_56)
.L_56:
        /*002c*/ 	.word	0x00000000
        /*0030*/ 	.short	0x0001
        /*0032*/ 	.short	0x0008
        /*0034*/ 	.byte	0x00, 0xf5, 0x21, 0x00


	//----- nvinfo : EIATTR_KPARAM_INFO
	.align		4
.L_57:
        /*0038*/ 	.byte	0x04, 0x17
        /*003a*/ 	.short	(.L_59 - .L_58)
.L_58:
        /*003c*/ 	.word	0x00000000
        /*0040*/ 	.short	0x0000
        /*0042*/ 	.short	0x0000
        /*0044*/ 	.byte	0x00, 0xf5, 0x21, 0x00


	//----- nvinfo : EIATTR_SPARSE_MMA_MASK
	.align		4
.L_59:
        /*0048*/ 	.byte	0x03, 0x50
        /*004a*/ 	.short	0x0000


	//----- nvinfo : EIATTR_MAXREG_COUNT
	.align		4
        /*004c*/ 	.byte	0x03, 0x1b
        /*004e*/ 	.short	0x00ff


	//----- nvinfo : EIATTR_MERCURY_ISA_VERSION
	.align		4
        /*0050*/ 	.byte	0x03, 0x5f
        /*0052*/ 	.short	0x0101


	//----- nvinfo : EIATTR_VRC_CTA_INIT_COUNT
	.align		4
        /*0054*/ 	.byte	0x02, 0x4a
	.zero		1
	.zero		1


	//----- nvinfo : EIATTR_EXIT_INSTR_OFFSETS
	.align		4
        /*0058*/ 	.byte	0x04, 0x1c
        /*005a*/ 	.short	(.L_61 - .L_60)


	//   ....[0]....
.L_60:
        /*005c*/ 	.word	0x00000060


	//   ....[1]....
        /*0060*/ 	.word	0x00000770


	//----- nvinfo : EIATTR_CBANK_PARAM_SIZE
	.align		4
.L_61:
        /*0064*/ 	.byte	0x03, 0x19
        /*0066*/ 	.short	0x001c


	//----- nvinfo : EIATTR_PARAM_CBANK
	.align		4
        /*0068*/ 	.byte	0x04, 0x0a
        /*006a*/ 	.short	(.L_63 - .L_62)
	.align		4
.L_62:
        /*006c*/ 	.word	index@(.nv.constant0._Z18multiplyMatrixRowsPiS_S_i)
        /*0070*/ 	.short	0x0380
        /*0072*/ 	.short	0x001c


	//----- nvinfo : EIATTR_SW_WAR
	.align		4
.L_63:
        /*0074*/ 	.byte	0x04, 0x36
        /*0076*/ 	.short	(.L_65 - .L_64)
.L_64:
        /*0078*/ 	.word	0x00000008
.L_65:


//--------------------- .nv.callgraph             --------------------------
	.section	.nv.callgraph,"",@"SHT_CUDA_CALLGRAPH"
	.align	4
	.sectionentsize	8
	.align		4
        /*0000*/ 	.word	0x00000000
	.align		4
        /*0004*/ 	.word	0xffffffff
	.align		4
        /*0008*/ 	.word	0x00000000
	.align		4
        /*000c*/ 	.word	0xfffffffe
	.align		4
        /*0010*/ 	.word	0x00000000
	.align		4
        /*0014*/ 	.word	0xfffffffd
	.align		4
        /*0018*/ 	.word	0x00000000
	.align		4
        /*001c*/ 	.word	0xfffffffc


//--------------------- .text._Z22multiplyMatrixElementsPiS_S_i --------------------------
	.section	.text._Z22multiplyMatrixElementsPiS_S_i,"ax",@progbits
	.align	128
        .global         _Z22multiplyMatrixElementsPiS_S_i
        .type           _Z22multiplyMatrixElementsPiS_S_i,@function
        .size           _Z22multiplyMatrixElementsPiS_S_i,(.L_x_15 - _Z22multiplyMatrixElementsPiS_S_i)
        .other          _Z22multiplyMatrixElementsPiS_S_i,@"STO_CUDA_ENTRY STV_DEFAULT"
_Z22multiplyMatrixElementsPiS_S_i:
.text._Z22multiplyMatrixElementsPiS_S_i:
[----:B------:R-:W-:Y:S01]  /*0000*/  LDC R1, c[0x0][0x37c] ;  /* 0x0000df00ff017b82 */ /* 0x000fe20000000800 */
[----:B------:R-:W0:Y:S01]  /*0010*/  LDCU UR18, c[0x0][0x398] ;  /* 0x00007300ff1277ac */ /* 0x000e220008000800 */
[----:B------:R-:W1:Y:S06]  /*0020*/  S2R R5, SR_TID.X ;  /* 0x0000000000057919 */ /* 0x000e6c0000002100 */
[----:B------:R-:W1:Y:S08]  /*0030*/  S2UR UR4, SR_CTAID.X ;  /* 0x00000000000479c3 */ /* 0x000e700000002500 */
[----:B------:R-:W1:Y:S01]  /*0040*/  LDC R0, c[0x0][0x360] ;  /* 0x0000d800ff007b82 */ /* 0x000e620000000800 */
[----:B0-----:R-:W-:-:S04]  /*0050*/  IABS R7, UR18 ;  /* 0x0000001200077c13 */ /* 0x001fc80008000000 */
[----:B------:R-:W0:Y:S01]  /*0060*/  I2F.RP R4, R7 ;  /* 0x0000000700047306 */ /* 0x000e220000209400 */
[----:B-1----:R-:W-:-:S07]  /*0070*/  IMAD R0, R0, UR4, R5 ;  /* 0x0000000400007c24 */ /* 0x002fce000f8e0205 */
[----:B0-----:R-:W0:Y:S02]  /*0080*/  MUFU.RCP R4, R4 ;  /* 0x0000000400047308 */ /* 0x001e240000001000 */
[----:B0-----:R-:W-:Y:S02]  /*0090*/  IADD3 R2, PT, PT, R4, 0xffffffe, RZ ;  /* 0x0ffffffe04027810 */ /* 0x001fe40007ffe0ff */
[----:B------:R-:W-:-:S04]  /*00a0*/  IABS R4, R0 ;  /* 0x0000000000047213 */ /* 0x000fc80000000000 */
[----:B------:R0:W1:Y:S02]  /*00b0*/  F2I.FTZ.U32.TRUNC.NTZ R3, R2 ;  /* 0x0000000200037305 */ /* 0x000064000021f000 */
[----:B0-----:R-:W-:Y:S01]  /*00c0*/  HFMA2 R2, -RZ, RZ, 0, 0 ;  /* 0x00000000ff027431 */ /* 0x001fe200000001ff */
[----:B-1----:R-:W-:-:S05]  /*00d0*/  IADD3 R6, PT, PT, RZ, -R3, RZ ;  /* 0x80000003ff067210 */ /* 0x002fca0007ffe0ff */
[----:B------:R-:W-:-:S04]  /*00e0*/  IMAD R5, R6, R7, RZ ;  /* 0x0000000706057224 */ /* 0x000fc800078e02ff */
[----:B------:R-:W-:-:S06]  /*00f0*/  IMAD.HI.U32 R3, R3, R5, R2 ;  /* 0x0000000503037227 */ /* 0x000fcc00078e0002 */
[----:B------:R-:W-:-:S05]  /*0100*/  IMAD.HI.U32 R3, R3, R4, RZ ;  /* 0x0000000403037227 */ /* 0x000fca00078e00ff */
[----:B------:R-:W-:-:S05]  /*0110*/  IADD3 R5, PT, PT, -R3, RZ, RZ ;  /* 0x000000ff03057210 */ /* 0x000fca0007ffe1ff */
[----:B------:R-:W-:-:S05]  /*0120*/  IMAD R2, R7, R5, R4 ;  /* 0x0000000507027224 */ /* 0x000fca00078e0204 */
[----:B------:R-:W-:-:S13]  /*0130*/  ISETP.GT.U32.AND P2, PT, R7, R2, PT ;  /* 0x000000020700720c */ /* 0x000fda0003f44070 */
[-C--:B------:R-:W-:Y:S02]  /*0140*/  @!P2 IADD3 R2, PT, PT, R2, -R7.reuse, RZ ;  /* 0x800000070202a210 */ /* 0x080fe40007ffe0ff */
[----:B------:R-:W-:Y:S02]  /*0150*/  @!P2 IADD3 R3, PT, PT, R3, 0x1, RZ ;  /* 0x000000010303a810 */ /* 0x000fe40007ffe0ff */
[----:B------:R-:W-:Y:S02]  /*0160*/  ISETP.GE.U32.AND P0, PT, R2, R7, PT ;  /* 0x000000070200720c */ /* 0x000fe40003f06070 */
[----:B------:R-:W-:Y:S02]  /*0170*/  LOP3.LUT R2, R0, UR18, RZ, 0x3c, !PT ;  /* 0x0000001200027c12 */ /* 0x000fe4000f8e3cff */
[----:B------:R-:W-:Y:S02]  /*0180*/  ISETP.NE.AND P2, PT, RZ, UR18, PT ;  /* 0x00000012ff007c0c */ /* 0x000fe4000bf45270 */
[----:B------:R-:W-:-:S07]  /*0190*/  ISETP.GE.AND P1, PT, R2, RZ, PT ;  /* 0x000000ff0200720c */ /* 0x000fce0003f26270 */
[----:B------:R-:W-:-:S06]  /*01a0*/  @P0 IADD3 R3, PT, PT, R3, 0x1, RZ ;  /* 0x0000000103030810 */ /* 0x000fcc0007ffe0ff */
[----:B------:R-:W-:Y:S01]  /*01b0*/  @!P1 IMAD.MOV R3, RZ, RZ, -R3 ;  /* 0x000000ffff039224 */ /* 0x000fe200078e0a03 */
[----:B------:R-:W-:-:S04]  /*01c0*/  @!P2 LOP3.LUT R3, RZ, UR18, RZ, 0x33, !PT ;  /* 0x00000012ff03ac12 */ /* 0x000fc8000f8e33ff */
[----:B------:R-:W-:-:S04]  /*01d0*/  ISETP.GE.AND P0, PT, R3, UR18, PT ;  /* 0x0000001203007c0c */ /* 0x000fc8000bf06270 */
[----:B------:R-:W-:-:S13]  /*01e0*/  ISETP.GT.OR P0, PT, RZ, UR18, P0 ;  /* 0x00000012ff007c0c */ /* 0x000fda0008704670 */
[----:B------:R-:W-:Y:S05]  /*01f0*/  @P0 EXIT ;  /* 0x000000000000094d */ /* 0x000fea0003800000 */
[----:B------:R-:W-:Y:S02]  /*0200*/  UISETP.LT.U32.AND UP0, UPT, UR18, 0x1, UPT ;  /* 0x000000011200788c */ /* 0x000fe4000bf01070 */
[----:B------:R-:W-:Y:S01]  /*0210*/  IMAD R13, R3, UR18, RZ ;  /* 0x00000012030d7c24 */ /* 0x000fe2000f8e02ff */
[----:B------:R-:W-:Y:S01]  /*0220*/  MOV R12, RZ ;  /* 0x000000ff000c7202 */ /* 0x000fe20000000f00 */
[----:B------:R-:W0:Y:S03]  /*0230*/  LDCU.64 UR16, c[0x0][0x358] ;  /* 0x00006b00ff1077ac */ /* 0x000e260008000a00 */
[----:B------:R-:W-:Y:S01]  /*0240*/  IADD3 R15, PT, PT, R0, -R13, RZ ;  /* 0x8000000d000f7210 */ /* 0x000fe20007ffe0ff */
[----:B------:R-:W-:Y:S02]  /*0250*/  USEL UR5, UR18, 0x1, !UP0 ;  /* 0x0000000112057887 */ /* 0x000fe4000c000000 */
[----:B------:R-:W-:Y:S01]  /*0260*/  UISETP.GE.U32.AND UP0, UPT, UR18, 0x8, UPT ;  /* 0x000000081200788c */ /* 0x000fe2000bf06070 */
[----:B------:R-:W-:-:S08]  /*0270*/  UMOV UR4, URZ ;  /* 0x000000ff00047c82 */ /* 0x000fd00008000000 */
[----:B------:R-:W-:Y:S05]  /*0280*/  BRA.U !UP0, `(.L_x_0) ;  /* 0x0000000508007547 */ /* 0x000fea000b800000 */
[----:B------:R-:W1:Y:S01]  /*0290*/  LDCU.64 UR20, c[0x0][0x388] ;  /* 0x00007100ff1477ac */ /* 0x000e620008000a00 */
[----:B------:R-:W-:Y:S02]  /*02a0*/  MOV R12, RZ ;  /* 0x000000ff000c7202 */ /* 0x000fe40000000f00 */
[----:B------:R-:W-:Y:S01]  /*02b0*/  MOV R14, R13 ;  /* 0x0000000d000e7202 */ /* 0x000fe20000000f00 */
[----:B------:R-:W-:-:S04]  /*02c0*/  ULOP3.LUT UR5, UR5, 0x7ffffff8, URZ, 0xc0, !UPT ;  /* 0x7ffffff805057892 */ /* 0x000fc8000f8ec0ff */
[----:B------:R-:W-:Y:S02]  /*02d0*/  UIADD3 UR5, UPT, UPT, -UR5, URZ, URZ ;  /* 0x000000ff05057290 */ /* 0x000fe4000fffe1ff */
[----:B-1----:R-:W-:Y:S02]  /*02e0*/  UIMAD.WIDE.U32 UR6, UR18, 0xc, UR20 ;  /* 0x0000000c120678a5 */ /* 0x002fe4000f8e0014 */
[----:B------:R-:W-:Y:S02]  /*02f0*/  UIMAD.WIDE.U32 UR8, UR18, 0x10, UR20 ;  /* 0x00000010120878a5 */ /* 0x000fe4000f8e0014 */
[----:B------:R-:W-:Y:S02]  /*0300*/  UIMAD.WIDE.U32 UR10, UR18, 0x14, UR20 ;  /* 0x00000014120a78a5 */ /* 0x000fe4000f8e0014 */
[----:B------:R-:W-:Y:S02]  /*0310*/  UIMAD.WIDE.U32 UR12, UR18, 0x18, UR20 ;  /* 0x00000018120c78a5 */ /* 0x000fe4000f8e0014 */
[----:B------:R-:W-:-:S12]  /*0320*/  UIMAD.WIDE.U32 UR14, UR18, 0x1c, UR20 ;  /* 0x0000001c120e78a5 */ /* 0x000fd8000f8e0014 */
.L_x_1:
[----:B------:R-:W1:Y:S01]  /*0330*/  LDC.64 R2, c[0x0][0x380] ;  /* 0x0000e000ff027b82 */ /* 0x000e620000000a00 */
[----:B------:R-:W-:Y:S01]  /*0340*/  HFMA2 R8, -RZ, RZ, 0, 2.384185791015625e-07 ;  /* 0x00000004ff087431 */ /* 0x000fe200000001ff */
[----:B------:R-:W-:Y:S02]  /*0350*/  UIMAD.WIDE.U32 UR24, UR18, 0x4, UR20 ;  /* 0x00000004121878a5 */ /* 0x000fe4000f8e0014 */
[----:B------:R-:W-:-:S04]  /*0360*/  UIMAD.WIDE.U32 UR22, UR18, 0x8, UR20 ;  /* 0x00000008121678a5 */ /* 0x000fc8000f8e0014 */
[----:B------:R-:W-:Y:S01]  /*0370*/  MOV R4, UR24 ;  /* 0x0000001800047c02 */ /* 0x000fe20008000f00 */
[----:B------:R-:W-:Y:S01]  /*0380*/  IMAD.U32 R5, RZ, RZ, UR25 ;  /* 0x00000019ff057e24 */ /* 0x000fe2000f8e00ff */
[----:B------:R-:W-:Y:S01]  /*0390*/  MOV R6, UR22 ;  /* 0x0000001600067c02 */ /* 0x000fe20008000f00 */
[----:B------:R-:W-:Y:S01]  /*03a0*/  IMAD.WIDE R8, R15, R8, UR20 ;  /* 0x000000140f087e25 */ /* 0x000fe2000f8e0208 */
[----:B------:R-:W-:-:S03]  /*03b0*/  MOV R7, UR23 ;  /* 0x0000001700077c02 */ /* 0x000fc60008000f00 */
[----:B------:R-:W-:Y:S02]  /*03c0*/  HFMA2 R10, -RZ, RZ, 0, 2.384185791015625e-07 ;  /* 0x00000004ff0a7431 */ /* 0x000fe400000001ff */
[C---:B------:R-:W-:Y:S01]  /*03d0*/  IMAD.WIDE R4, R15.reuse, 0x4, R4 ;  /* 0x000000040f047825 */ /* 0x040fe200078e0204 */
[----:B0-----:R0:W2:Y:S01]  /*03e0*/  LDG.E R20, desc[UR16][R8.64] ;  /* 0x0000001008147981 */ /* 0x0010a2000c1e1900 */
[----:B------:R-:W-:Y:S02]  /*03f0*/  MOV R24, 0x4 ;  /* 0x0000000400187802 */ /* 0x000fe40000000f00 */
[----:B-1----:R-:W-:Y:S01]  /*0400*/  IMAD.WIDE R2, R14, 0x4, R2 ;  /* 0x000000040e027825 */ /* 0x002fe200078e0202 */
[----:B------:R1:W3:Y:S04]  /*0410*/  LDG.E R19, desc[UR16][R4.64] ;  /* 0x0000001004137981 */ /* 0x0002e8000c1e1900 */
[----:B------:R-:W2:Y:S01]  /*0420*/  LDG.E R21, desc[UR16][R2.64] ;  /* 0x0000001002157981 */ /* 0x000ea2000c1e1900 */
[----:B------:R-:W-:-:S03]  /*0430*/  IMAD.WIDE R6, R15, 0x4, R6 ;  /* 0x000000040f067825 */ /* 0x000fc600078e0206 */
[----:B------:R-:W3:Y:S01]  /*0440*/  LDG.E R18, desc[UR16][R2.64+0x4] ;  /* 0x0000041002127981 */ /* 0x000ee2000c1e1900 */
[C---:B------:R-:W-:Y:S01]  /*0450*/  IMAD.WIDE R24, R15.reuse, R24, UR6 ;  /* 0x000000060f187e25 */ /* 0x040fe2000f8e0218 */
[----:B------:R-:W-:Y:S02]  /*0460*/  MOV R26, 0x4 ;  /* 0x00000004001a7802 */ /* 0x000fe40000000f00 */
[----:B------:R4:W5:Y:S01]  /*0470*/  LDG.E R17, desc[UR16][R6.64] ;  /* 0x0000001006117981 */ /* 0x000962000c1e1900 */
[----:B0-----:R-:W-:-:S03]  /*0480*/  IMAD.WIDE R8, R15, R10, UR8 ;  /* 0x000000080f087e25 */ /* 0x001fc6000f8e020a */
[----:B------:R-:W5:Y:S01]  /*0490*/  LDG.E R16, desc[UR16][R2.64+0x8] ;  /* 0x0000081002107981 */ /* 0x000f62000c1e1900 */
[----:B------:R-:W-:Y:S02]  /*04a0*/  HFMA2 R28, -RZ, RZ, 0, 2.384185791015625e-07 ;  /* 0x00000004ff1c7431 */ /* 0x000fe400000001ff */
[C---:B-1----:R-:W-:Y:S01]  /*04b0*/  IMAD.WIDE R4, R15.reuse, R26, UR10 ;  /* 0x0000000a0f047e25 */ /* 0x042fe2000f8e021a */
[----:B------:R-:W5:Y:S04]  /*04c0*/  LDG.E R23, desc[UR16][R24.64] ;  /* 0x0000001018177981 */ /* 0x000f68000c1e1900 */
[----:B------:R-:W5:Y:S01]  /*04d0*/  LDG.E R22, desc[UR16][R2.64+0xc] ;  /* 0x00000c1002167981 */ /* 0x000f62000c1e1900 */
[----:B----4-:R-:W-:-:S03]  /*04e0*/  IMAD.WIDE R6, R15, R10, UR12 ;  /* 0x0000000c0f067e25 */ /* 0x010fc6000f8e020a */
[----:B------:R-:W4:Y:S04]  /*04f0*/  LDG.E R9, desc[UR16][R8.64] ;  /* 0x0000001008097981 */ /* 0x000f28000c1e1900 */
[----:B------:R-:W4:Y:S01]  /*0500*/  LDG.E R26, desc[UR16][R2.64+0x10] ;  /* 0x00001010021a7981 */ /* 0x000f22000c1e1900 */
[----:B------:R-:W-:-:S03]  /*0510*/  IMAD.WIDE R10, R15, R28, UR14 ;  /* 0x0000000e0f0a7e25 */ /* 0x000fc6000f8e021c */
[----:B------:R-:W4:Y:S04]  /*0520*/  LDG.E R4, desc[UR16][R4.64] ;  /* 0x0000001004047981 */ /* 0x000f28000c1e1900 */
[----:B------:R-:W4:Y:S04]  /*0530*/  LDG.E R27, desc[UR16][R2.64+0x14] ;  /* 0x00001410021b7981 */ /* 0x000f28000c1e1900 */
[----:B------:R0:W4:Y:S04]  /*0540*/  LDG.E R7, desc[UR16][R6.64] ;  /* 0x0000001006077981 */ /* 0x000128000c1e1900 */
[----:B------:R-:W4:Y:S04]  /*0550*/  LDG.E R24, desc[UR16][R2.64+0x18] ;  /* 0x0000181002187981 */ /* 0x000f28000c1e1900 */
[----:B------:R-:W4:Y:S04]  /*0560*/  LDG.E R10, desc[UR16][R10.64] ;  /* 0x000000100a0a7981 */ /* 0x000f28000c1e1900 */
[----:B------:R-:W4:Y:S01]  /*0570*/  LDG.E R25, desc[UR16][R2.64+0x1c] ;  /* 0x00001c1002197981 */ /* 0x000f22000c1e1900 */
[----:B------:R-:W-:-:S04]  /*0580*/  UIADD3 UR5, UPT, UPT, UR5, 0x8, URZ ;  /* 0x0000000805057890 */ /* 0x000fc8000fffe0ff */
[----:B------:R-:W-:Y:S01]  /*0590*/  UISETP.NE.AND UP0, UPT, UR5, URZ, UPT ;  /* 0x000000ff0500728c */ /* 0x000fe2000bf05270 */
[----:B0-----:R-:W-:Y:S01]  /*05a0*/  IMAD.U32 R6, RZ, RZ, UR18 ;  /* 0x00000012ff067e24 */ /* 0x001fe2000f8e00ff */
[----:B------:R-:W-:-:S04]  /*05b0*/  IADD3 R14, PT, PT, R14, 0x8, RZ ;  /* 0x000000080e0e7810 */ /* 0x000fc80007ffe0ff */
[----:B------:R-:W-:Y:S01]  /*05c0*/  LEA R15, R6, R15, 0x3 ;  /* 0x0000000f060f7211 */ /* 0x000fe200078e18ff */
[----:B--2---:R-:W-:-:S04]  /*05d0*/  IMAD R20, R21, R20, R12 ;  /* 0x0000001415147224 */ /* 0x004fc800078e020c */
[----:B---3--:R-:W-:-:S04]  /*05e0*/  IMAD R18, R18, R19, R20 ;  /* 0x0000001312127224 */ /* 0x008fc800078e0214 */
[----:B-----5:R-:W-:-:S04]  /*05f0*/  IMAD R16, R16, R17, R18 ;  /* 0x0000001110107224 */ /* 0x020fc800078e0212 */
[----:B------:R-:W-:-:S04]  /*0600*/  IMAD R16, R22, R23, R16 ;  /* 0x0000001716107224 */ /* 0x000fc800078e0210 */
[----:B----4-:R-:W-:-:S04]  /*0610*/  IMAD R9, R26, R9, R16 ;  /* 0x000000091a097224 */ /* 0x010fc800078e0210 */
[----:B------:R-:W-:-:S04]  /*0620*/  IMAD R4, R27, R4, R9 ;  /* 0x000000041b047224 */ /* 0x000fc800078e0209 */
[----:B------:R-:W-:-:S04]  /*0630*/  IMAD R7, R24, R7, R4 ;  /* 0x0000000718077224 */ /* 0x000fc800078e0204 */
[----:B------:R-:W-:Y:S01]  /*0640*/  IMAD R12, R25, R10, R7 ;  /* 0x0000000a190c7224 */ /* 0x000fe200078e0207 */
[----:B------:R-:W-:Y:S06]  /*0650*/  BRA.U UP0, `(.L_x_1) ;  /* 0xfffffffd00347547 */ /* 0x000fec000b83ffff */
[----:B------:R-:W-:-:S04]  /*0660*/  UISETP.LT.U32.AND UP0, UPT, UR18, 0x1, UPT ;  /* 0x000000011200788c */ /* 0x000fc8000bf01070 */
[----:B------:R-:W-:-:S04]  /*0670*/  USEL UR4, UR18, 0x1, !UP0 ;  /* 0x0000000112047887 */ /* 0x000fc8000c000000 */
[----:B------:R-:W-:-:S12]  /*0680*/  ULOP3.LUT UR4, UR4, 0x7ffffff8, URZ, 0xc0, !UPT ;  /* 0x7ffffff804047892 */ /* 0x000fd8000f8ec0ff */
.L_x_0:
[----:B------:R-:W-:-:S04]  /*0690*/  UISETP.LT.U32.AND UP0, UPT, UR18, 0x1, UPT ;  /* 0x000000011200788c */ /* 0x000fc8000bf01070 */
[----:B------:R-:W-:-:S04]  /*06a0*/  USEL UR5, UR18, 0x1, !UP0 ;  /* 0x0000000112057887 */ /* 0x000fc8000c000000 */
[----:B------:R-:W-:-:S09]  /*06b0*/  ULOP3.LUT UP0, UR6, UR5, 0x7, URZ, 0xc0, !UPT ;  /* 0x0000000705067892 */ /* 0x000fd2000f80c0ff */
[----:B------:R-:W-:Y:S05]  /*06c0*/  BRA.U !UP0, `(.L_x_2) ;  /* 0x0000000508147547 */ /* 0x000fea000b800000 */
[----:B------:R-:W-:Y:S01]  /*06d0*/  UISETP.GE.U32.AND UP0, UPT, UR6, 0x4, UPT ;  /* 0x000000040600788c */ /* 0x000fe2000bf06070 */
[----:B------:R-:W-:Y:S01]  /*06e0*/  IADD3 R2, PT, PT, R0, -R13, RZ ;  /* 0x8000000d00027210 */ /* 0x000fe20007ffe0ff */
[----:B------:R-:W-:-:S04]  /*06f0*/  ULOP3.LUT UR7, UR5, 0x3, URZ, 0xc0, !UPT ;  /* 0x0000000305077892 */ /* 0x000fc8000f8ec0ff */
[----:B------:R-:W-:-:S03]  /*0700*/  UISETP.NE.AND UP1, UPT, UR7, URZ, UPT ;  /* 0x000000ff0700728c */ /* 0x000fc6000bf25270 */
[----:B------:R-:W-:Y:S08]  /*0710*/  BRA.U !UP0, `(.L_x_3) ;  /* 0x0000000108687547 */ /* 0x000ff0000b800000 */
[----:B------:R-:W1:Y:S01]  /*0720*/  LDC.64 R6, c[0x0][0x388] ;  /* 0x0000e200ff067b82 */ /* 0x000e620000000a00 */
[----:B------:R-:W-:Y:S01]  /*0730*/  MOV R9, UR4 ;  /* 0x0000000400097c02 */ /* 0x000fe20008000f00 */
[----:B------:R-:W-:Y:S01]  /*0740*/  IMAD.U32 R11, RZ, RZ, UR18 ;  /* 0x00000012ff0b7e24 */ /* 0x000fe2000f8e00ff */
[----:B------:R-:W-:-:S03]  /*0750*/  IADD3 R3, PT, PT, R13, UR4, RZ ;  /* 0x000000040d037c10 */ /* 0x000fc6000fffe0ff */
[----:B------:R-:W-:Y:S02]  /*0760*/  IMAD R9, R9, UR18, R2 ;  /* 0x0000001209097c24 */ /* 0x000fe4000f8e0202 */
[----:B------:R-:W2:Y:S01]  /*0770*/  LDC.64 R4, c[0x0][0x380] ;  /* 0x0000e000ff047b82 */ /* 0x000ea20000000a00 */
[----:B------:R-:W-:Y:S01]  /*0780*/  MOV R15, UR18 ;  /* 0x00000012000f7c02 */ /* 0x000fe20008000f00 */
[----:B-1----:R-:W-:Y:S01]  /*0790*/  IMAD.WIDE R6, R9, 0x4, R6 ;  /* 0x0000000409067825 */ /* 0x002fe200078e0206 */
[----:B------:R-:W-:-:S05]  /*07a0*/  MOV R9, UR18 ;  /* 0x0000001200097c02 */ /* 0x000fca0008000f00 */
[----:B------:R-:W-:Y:S02]  /*07b0*/  IMAD.WIDE.U32 R8, R9, 0x4, R6 ;  /* 0x0000000409087825 */ /* 0x000fe400078e0006 */
[----:B0-----:R-:W3:Y:S02]  /*07c0*/  LDG.E R6, desc[UR16][R6.64] ;  /* 0x0000001006067981 */ /* 0x001ee4000c1e1900 */
[----:B--2---:R-:W-:-:S04]  /*07d0*/  IMAD.WIDE R4, R3, 0x4, R4 ;  /* 0x0000000403047825 */ /* 0x004fc800078e0204 */
[----:B------:R-:W-:Y:S01]  /*07e0*/  IMAD.WIDE.U32 R10, R11, 0x4, R8 ;  /* 0x000000040b0a7825 */ /* 0x000fe200078e0008 */
[----:B------:R-:W3:Y:S04]  /*07f0*/  LDG.E R3, desc[UR16][R4.64] ;  /* 0x0000001004037981 */ /* 0x000ee8000c1e1900 */
[----:B------:R-:W2:Y:S01]  /*0800*/  LDG.E R8, desc[UR16][R8.64] ;  /* 0x0000001008087981 */ /* 0x000ea2000c1e1900 */
[----:B------:R-:W-:-:S03]  /*0810*/  IMAD.WIDE.U32 R14, R15, 0x4, R10 ;  /* 0x000000040f0e7825 */ /* 0x000fc600078e000a */
[----:B------:R-:W2:Y:S04]  /*0820*/  LDG.E R16, desc[UR16][R4.64+0x4] ;  /* 0x0000041004107981 */ /* 0x000ea8000c1e1900 */
[----:B------:R-:W4:Y:S04]  /*0830*/  LDG.E R17, desc[UR16][R10.64] ;  /* 0x000000100a117981 */ /* 0x000f28000c1e1900 */
[----:B------:R-:W4:Y:S04]  /*0840*/  LDG.E R18, desc[UR16][R4.64+0x8] ;  /* 0x0000081004127981 */ /* 0x000f28000c1e1900 */
[----:B------:R-:W5:Y:S04]  /*0850*/  LDG.E R20, desc[UR16][R4.64+0xc] ;  /* 0x00000c1004147981 */ /* 0x000f68000c1e1900 */
[----:B------:R-:W5:Y:S01]  /*0860*/  LDG.E R14, desc[UR16][R14.64] ;  /* 0x000000100e0e7981 */ /* 0x000f62000c1e1900 */
[----:B------:R-:W-:Y:S01]  /*0870*/  UIADD3 UR4, UPT, UPT, UR4, 0x4, URZ ;  /* 0x0000000404047890 */ /* 0x000fe2000fffe0ff */
[----:B---3--:R-:W-:-:S04]  /*0880*/  IMAD R3, R3, R6, R12 ;  /* 0x0000000603037224 */ /* 0x008fc800078e020c */
[----:B--2---:R-:W-:-:S04]  /*0890*/  IMAD R3, R16, R8, R3 ;  /* 0x0000000810037224 */ /* 0x004fc800078e0203 */
[----:B----4-:R-:W-:-:S04]  /*08a0*/  IMAD R3, R18, R17, R3 ;  /* 0x0000001112037224 */ /* 0x010fc800078e0203 */
[----:B-----5:R-:W-:-:S07]  /*08b0*/  IMAD R12, R20, R14, R3 ;  /* 0x0000000e140c7224 */ /* 0x020fce00078e0203 */
.L_x_3:
[----:B------:R-:W-:Y:S05]  /*08c0*/  BRA.U !UP1, `(.L_x_2) ;  /* 0x0000000109947547 */ /* 0x000fea000b800000 */
[----:B------:R-:W-:Y:S01]  /*08d0*/  UISETP.NE.AND UP0, UPT, UR7, 0x1, UPT ;  /* 0x000000010700788c */ /* 0x000fe2000bf05270 */
[----:B------:R-:W-:Y:S01]  /*08e0*/  MOV R3, UR4 ;  /* 0x0000000400037c02 */ /* 0x000fe20008000f00 */
[----:B------:R-:W-:Y:S01]  /*08f0*/  ULOP3.LUT UR5, UR5, 0x1, URZ, 0xc0, !UPT ;  /* 0x0000000105057892 */ /* 0x000fe2000f8ec0ff */
[----:B------:R-:W-:-:S03]  /*0900*/  MOV R5, UR18 ;  /* 0x0000001200057c02 */ /* 0x000fc60008000f00 */
[----:B------:R-:W-:Y:S01]  /*0910*/  UISETP.NE.U32.AND UP1, UPT, UR5, 0x1, UPT ;  /* 0x000000010500788c */ /* 0x000fe2000bf25070 */
[----:B------:R-:W-:-:S04]  /*0920*/  PLOP3.LUT P0, PT, PT, PT, UP0, 0x80, 0x8 ;  /* 0x000000000008781c */ /* 0x000fc80003f0f008 */
[----:B------:R-:W1:Y:S01]  /*0930*/  @UP0 LDCU.128 UR8, c[0x0][0x380] ;  /* 0x00007000ff0807ac */ /* 0x000e620008000c00 */
[----:B------:R-:W-:-:S05]  /*0940*/  PLOP3.LUT P1, PT, PT, PT, UP1, 0x80, 0x8 ;  /* 0x000000000008781c */ /* 0x000fca0003f2f018 */
[----:B------:R-:W2:Y:S03]  /*0950*/  @!UP1 LDCU.128 UR12, c[0x0][0x380] ;  /* 0x00007000ff0c97ac */ /* 0x000ea60008000c00 */
[----:B------:R-:W-:Y:S01]  /*0960*/  @P0 IMAD R3, R3, UR18, R2 ;  /* 0x0000001203030c24 */ /* 0x000fe2000f8e0202 */
[----:B-1----:R-:W-:Y:S02]  /*0970*/  MOV R10, UR10 ;  /* 0x0000000a000a7c02 */ /* 0x002fe40008000f00 */
[----:B------:R-:W-:Y:S02]  /*0980*/  MOV R11, UR11 ;  /* 0x0000000b000b7c02 */ /* 0x000fe40008000f00 */
[----:B------:R-:W-:Y:S02]  /*0990*/  MOV R6, UR8 ;  /* 0x0000000800067c02 */ /* 0x000fe40008000f00 */
[----:B------:R-:W-:Y:S01]  /*09a0*/  MOV R7, UR9 ;  /* 0x0000000900077c02 */ /* 0x000fe20008000f00 */
[----:B------:R-:W-:-:S04]  /*09b0*/  @P0 IMAD.WIDE R10, R3, 0x4, R10 ;  /* 0x00000004030a0825 */ /* 0x000fc800078e020a */
[----:B------:R-:W-:Y:S01]  /*09c0*/  @P0 VIADD R3, R13, UR4 ;  /* 0x000000040d030c36 */ /* 0x000fe20008000000 */
[----:B------:R-:W-:Y:S01]  /*09d0*/  @UP0 UIADD3 UR4, UPT, UPT, UR4, 0x2, URZ ;  /* 0x0000000204040890 */ /* 0x000fe2000fffe0ff */
[----:B--2---:R-:W-:Y:S02]  /*09e0*/  MOV R8, UR12 ;  /* 0x0000000c00087c02 */ /* 0x004fe40008000f00 */
[----:B------:R-:W-:Y:S01]  /*09f0*/  MOV R9, UR13 ;  /* 0x0000000d00097c02 */ /* 0x000fe20008000f00 */
[----:B------:R-:W-:Y:S01]  /*0a00*/  @P0 IMAD.WIDE R6, R3, 0x4, R6 ;  /* 0x0000000403060825 */ /* 0x000fe200078e0206 */
[----:B------:R-:W-:Y:S01]  /*0a10*/  MOV R14, UR14 ;  /* 0x0000000e000e7c02 */ /* 0x000fe20008000f00 */
[----:B0-----:R-:W2:Y:S01]  /*0a20*/  @P0 LDG.E R16, desc[UR16][R10.64] ;  /* 0x000000100a100981 */ /* 0x001ea2000c1e1900 */
[----:B------:R-:W-:Y:S01]  /*0a30*/  MOV R17, UR4 ;  /* 0x0000000400117c02 */ /* 0x000fe20008000f00 */
[----:B------:R-:W-:Y:S01]  /*0a40*/  @P0 IMAD.WIDE.U32 R4, R5, 0x4, R10 ;  /* 0x0000000405040825 */ /* 0x000fe200078e000a */
[----:B------:R-:W-:Y:S01]  /*0a50*/  @!P1 IADD3 R3, PT, PT, R13, UR4, RZ ;  /* 0x000000040d039c10 */ /* 0x000fe2000fffe0ff */
[----:B------:R-:W3:Y:S01]  /*0a60*/  @P0 LDG.E R19, desc[UR16][R6.64+0x4] ;  /* 0x0000041006130981 */ /* 0x000ee2000c1e1900 */
[----:B------:R-:W-:Y:S01]  /*0a70*/  MOV R15, UR15 ;  /* 0x0000000f000f7c02 */ /* 0x000fe20008000f00 */
[----:B------:R-:W-:-:S02]  /*0a80*/  @!P1 IMAD R13, R17, UR18, R2 ;  /* 0x00000012110d9c24 */ /* 0x000fc4000f8e0202 */
[----:B------:R-:W2:Y:S01]  /*0a90*/  @P0 LDG.E R17, desc[UR16][R6.64] ;  /* 0x0000001006110981 */ /* 0x000ea2000c1e1900 */
[----:B------:R-:W-:-:S03]  /*0aa0*/  @!P1 IMAD.WIDE R2, R3, 0x4, R8 ;  /* 0x0000000403029825 */ /* 0x000fc600078e0208 */
[----:B------:R-:W3:Y:S01]  /*0ab0*/  @P0 LDG.E R4, desc[UR16][R4.64] ;  /* 0x0000001004040981 */ /* 0x000ee2000c1e1900 */
[----:B------:R-:W-:-:S03]  /*0ac0*/  @!P1 IMAD.WIDE R8, R13, 0x4, R14 ;  /* 0x000000040d089825 */ /* 0x000fc600078e020e */
[----:B------:R-:W4:Y:S04]  /*0ad0*/  @!P1 LDG.E R3, desc[UR16][R2.64] ;  /* 0x0000001002039981 */ /* 0x000f28000c1e1900 */
[----:B------:R-:W4:Y:S01]  /*0ae0*/  @!P1 LDG.E R8, desc[UR16][R8.64] ;  /* 0x0000001008089981 */ /* 0x000f22000c1e1900 */
[----:B--2---:R-:W-:-:S04]  /*0af0*/  @P0 IMAD R16, R17, R16, R12 ;  /* 0x0000001011100224 */ /* 0x004fc800078e020c */
[----:B---3--:R-:W-:-:S04]  /*0b00*/  @P0 IMAD R12, R19, R4, R16 ;  /* 0x00000004130c0224 */ /* 0x008fc800078e0210 */
[----:B----4-:R-:W-:-:S07]  /*0b10*/  @!P1 IMAD R12, R3, R8, R12 ;  /* 0x00000008030c9224 */ /* 0x010fce00078e020c */
.L_x_2:
[----:B------:R-:W1:Y:S02]  /*0b20*/  LDC.64 R2, c[0x0][0x390] ;  /* 0x0000e400ff027b82 */ /* 0x000e640000000a00 */
[----:B-1----:R-:W-:-:S05]  /*0b30*/  IMAD.WIDE R2, R0, 0x4, R2 ;  /* 0x0000000400027825 */ /* 0x002fca00078e0202 */
[----:B0-----:R-:W-:Y:S01]  /*0b40*/  STG.E desc[UR16][R2.64], R12 ;  /* 0x0000000c02007986 */ /* 0x001fe2000c101910 */
[----:B------:R-:W-:Y:S05]  /*0b50*/  EXIT ;  /* 0x000000000000794d */ /* 0x000fea0003800000 */
.L_x_4:
[----:B------:R-:W-:-:S00]  /*0b60*/  BRA `(.L_x_4) ;  /* 0xfffffffc00fc7947 */ /* 0x000fc0000383ffff */
[----:B------:R-:W-:-:S00]  /*0b70*/  NOP ;  /* 0x0000000000007918 */ /* 0x000fc00000000000 */
        /* <DEDUP_REMOVED lines=8> */
.L_x_15:


//--------------------- .text._Z21multiplyMatrixColumnsPiS_S_i --------------------------
	.section	.text._Z21multiplyMatrixColumnsPiS_S_i,"ax",@progbits
	.align	128
        .global         _Z21multiplyMatrixColumnsPiS_S_i
        .type           _Z21multiplyMatrixColumnsPiS_S_i,@function
        .size           _Z21multiplyMatrixColumnsPiS_S_i,(.L_x_16 - _Z21multiplyMatrixColumnsPiS_S_i)
        .other          _Z21multiplyMatrixColumnsPiS_S_i,@"STO_CUDA_ENTRY STV_DEFAULT"
_Z21multiplyMatrixColumnsPiS_S_i:
.text._Z21multiplyMatrixColumnsPiS_S_i:
[----:B------:R-:W-:Y:S01]  /*0000*/  LDC R1, c[0x0][0x37c] ;  /* 0x0000df00ff017b82 */ /* 0x000fe20000000800 */
[----:B------:R-:W0:Y:S07]  /*0010*/  S2R R2, SR_TID.X ;  /* 0x0000000000027919 */ /* 0x000e2e0000002100 */
[----:B------:R-:W0:Y:S08]  /*0020*/  S2UR UR4, SR_CTAID.X ;  /* 0x00000000000479c3 */ /* 0x000e300000002500 */
[----:B------:R-:W1:Y:S01]  /*0030*/  LDC R15, c[0x0][0x398] ;  /* 0x0000e600ff0f7b82 */ /* 0x000e620000000800 */
[----:B0-----:R-:W-:-:S04]  /*0040*/  VIMNMX R0, PT, PT, R2, UR4, !PT ;  /* 0x0000000402007c48 */ /* 0x001fc8000ffe0100 */
[----:B-1----:R-:W-:-:S13]  /*0050*/  ISETP.GE.AND P0, PT, R0, R15, PT ;  /* 0x0000000f0000720c */ /* 0x002fda0003f06270 */
[----:B------:R-:W-:Y:S05]  /*0060*/  @P0 EXIT ;  /* 0x000000000000094d */ /* 0x000fea0003800000 */
[C---:B------:R-:W-:Y:S01]  /*0070*/  IADD3 R0, PT, PT, R15.reuse, -0x1, RZ ;  /* 0xffffffff0f007810 */ /* 0x040fe20007ffe0ff */
[----:B------:R-:W0:Y:S01]  /*0080*/  LDCU.64 UR6, c[0x0][0x358] ;  /* 0x00006b00ff0677ac */ /* 0x000e220008000a00 */
[----:B------:R-:W-:Y:S01]  /*0090*/  LOP3.LUT R27, R15, 0x7, RZ, 0xc0, !PT ;  /* 0x000000070f1b7812 */ /* 0x000fe200078ec0ff */
[----:B------:R-:W-:Y:S01]  /*00a0*/  HFMA2 R14, -RZ, RZ, 0, 0 ;  /* 0x00000000ff0e7431 */ /* 0x000fe200000001ff */
[----:B------:R-:W-:Y:S01]  /*00b0*/  ISETP.GE.U32.AND P1, PT, R0, 0x7, PT ;  /* 0x000000070000780c */ /* 0x000fe20003f26070 */
[----:B------:R-:W-:Y:S01]  /*00c0*/  IMAD R0, R2, R15, RZ ;  /* 0x0000000f02007224 */ /* 0x000fe200078e02ff */
[----:B------:R-:W-:Y:S02]  /*00d0*/  ISETP.NE.AND P0, PT, R27, RZ, PT ;  /* 0x000000ff1b00720c */ /* 0x000fe40003f05270 */
[----:B------:R-:W-:-:S09]  /*00e0*/  MOV R20, RZ ;  /* 0x000000ff00147202 */ /* 0x000fd20000000f00 */
[----:B------:R-:W-:Y:S05]  /*00f0*/  @!P1 BRA `(.L_x_5) ;  /* 0x0000000000b49947 */ /* 0x000fea0003800000 */
[----:B------:R-:W-:Y:S02]  /*0100*/  LOP3.LUT R14, R15, 0xfffffff8, RZ, 0xc0, !PT ;  /* 0xfffffff80f0e7812 */ /* 0x000fe400078ec0ff */
[----:B------:R-:W-:Y:S02]  /*0110*/  MOV R20, RZ ;  /* 0x000000ff00147202 */ /* 0x000fe40000000f00 */
[----:B------:R-:W-:Y:S02]  /*0120*/  MOV R17, R0 ;  /* 0x0000000000117202 */ /* 0x000fe40000000f00 */
[----:B------:R-:W-:Y:S02]  /*0130*/  MOV R16, UR4 ;  /* 0x0000000400107c02 */ /* 0x000fe40008000f00 */
[----:B------:R-:W-:-:S07]  /*0140*/  IADD3 R18, PT, PT, -R14, RZ, RZ ;  /* 0x000000ff0e127210 */ /* 0x000fce0007ffe1ff */
.L_x_6:
[----:B------:R-:W1:Y:S08]  /*0150*/  LDC.64 R12, c[0x0][0x388] ;  /* 0x0000e200ff0c7b82 */ /* 0x000e700000000a00 */
[----:B------:R-:W2:Y:S01]  /*0160*/  LDC.64 R2, c[0x0][0x380] ;  /* 0x0000e000ff027b82 */ /* 0x000ea20000000a00 */
[----:B-1----:R-:W-:-:S05]  /*0170*/  IMAD.WIDE R12, R16, 0x4, R12 ;  /* 0x00000004100c7825 */ /* 0x002fca00078e020c */
[----:B0-----:R0:W3:Y:S01]  /*0180*/  LDG.E R19, desc[UR6][R12.64] ;  /* 0x000000060c137981 */ /* 0x0010e2000c1e1900 */
[----:B------:R-:W-:-:S04]  /*0190*/  IMAD.WIDE R22, R15, 0x4, R12 ;  /* 0x000000040f167825 */ /* 0x000fc800078e020c */
[----:B--2---:R-:W-:-:S04]  /*01a0*/  IMAD.WIDE R2, R17, 0x4, R2 ;  /* 0x0000000411027825 */ /* 0x004fc800078e0202 */
[C---:B------:R-:W-:Y:S01]  /*01b0*/  IMAD.WIDE R8, R15.reuse, 0x4, R22 ;  /* 0x000000040f087825 */ /* 0x040fe200078e0216 */
[----:B------:R-:W3:Y:S04]  /*01c0*/  LDG.E R21, desc[UR6][R2.64] ;  /* 0x0000000602157981 */ /* 0x000ee8000c1e1900 */
[----:B------:R-:W2:Y:S01]  /*01d0*/  LDG.E R22, desc[UR6][R22.64] ;  /* 0x0000000616167981 */ /* 0x000ea2000c1e1900 */
[----:B------:R-:W-:-:S03]  /*01e0*/  IMAD.WIDE R6, R15, 0x4, R8 ;  /* 0x000000040f067825 */ /* 0x000fc600078e0208 */
[----:B------:R1:W4:Y:S01]  /*01f0*/  LDG.E R25, desc[UR6][R8.64] ;  /* 0x0000000608197981 */ /* 0x000322000c1e1900 */
[----:B------:R-:W-:-:S03]  /*0200*/  IMAD.WIDE R4, R15, 0x4, R6 ;  /* 0x000000040f047825 */ /* 0x000fc600078e0206 */
[----:B------:R-:W4:Y:S04]  /*0210*/  LDG.E R24, desc[UR6][R2.64+0x8] ;  /* 0x0000080602187981 */ /* 0x000f28000c1e1900 */
[----:B------:R-:W2:Y:S01]  /*0220*/  LDG.E R23, desc[UR6][R2.64+0x4] ;  /* 0x0000040602177981 */ /* 0x000ea2000c1e1900 */
[----:B------:R-:W-:-:S03]  /*0230*/  IMAD.WIDE R10, R15, 0x4, R4 ;  /* 0x000000040f0a7825 */ /* 0x000fc600078e0204 */
[----:B------:R-:W5:Y:S04]  /*0240*/  LDG.E R7, desc[UR6][R6.64] ;  /* 0x0000000606077981 */ /* 0x000f68000c1e1900 */
[----:B------:R-:W5:Y:S01]  /*0250*/  LDG.E R26, desc[UR6][R2.64+0xc] ;  /* 0x00000c06021a7981 */ /* 0x000f62000c1e1900 */
[----:B0-----:R-:W-:-:S03]  /*0260*/  IMAD.WIDE R12, R15, 0x4, R10 ;  /* 0x000000040f0c7825 */ /* 0x001fc600078e020a */
[----:B------:R-:W5:Y:S04]  /*0270*/  LDG.E R5, desc[UR6][R4.64] ;  /* 0x0000000604057981 */ /* 0x000f68000c1e1900 */
[----:B------:R-:W5:Y:S01]  /*0280*/  LDG.E R28, desc[UR6][R2.64+0x10] ;  /* 0x00001006021c7981 */ /* 0x000f62000c1e1900 */
[----:B-1----:R-:W-:-:S03]  /*0290*/  IMAD.WIDE R8, R15, 0x4, R12 ;  /* 0x000000040f087825 */ /* 0x002fc600078e020c */
[----:B------:R-:W5:Y:S04]  /*02a0*/  LDG.E R11, desc[UR6][R10.64] ;  /* 0x000000060a0b7981 */ /* 0x000f68000c1e1900 */
[----:B------:R-:W5:Y:S04]  /*02b0*/  LDG.E R4, desc[UR6][R2.64+0x14] ;  /* 0x0000140602047981 */ /* 0x000f68000c1e1900 */
[----:B------:R-:W5:Y:S04]  /*02c0*/  LDG.E R29, desc[UR6][R12.64] ;  /* 0x000000060c1d7981 */ /* 0x000f68000c1e1900 */
[----:B------:R-:W5:Y:S04]  /*02d0*/  LDG.E R6, desc[UR6][R2.64+0x18] ;  /* 0x0000180602067981 */ /* 0x000f68000c1e1900 */
[----:B------:R-:W5:Y:S04]  /*02e0*/  LDG.E R10, desc[UR6][R2.64+0x1c] ;  /* 0x00001c06020a7981 */ /* 0x000f68000c1e1900 */
[----:B------:R-:W5:Y:S01]  /*02f0*/  LDG.E R9, desc[UR6][R8.64] ;  /* 0x0000000608097981 */ /* 0x000f62000c1e1900 */
[----:B------:R-:W-:-:S04]  /*0300*/  IADD3 R18, PT, PT, R18, 0x8, RZ ;  /* 0x0000000812127810 */ /* 0x000fc80007ffe0ff */
[----:B------:R-:W-:Y:S02]  /*0310*/  ISETP.NE.AND P1, PT, R18, RZ, PT ;  /* 0x000000ff1200720c */ /* 0x000fe40003f25270 */
[----:B------:R-:W-:Y:S02]  /*0320*/  IADD3 R17, PT, PT, R17, 0x8, RZ ;  /* 0x0000000811117810 */ /* 0x000fe40007ffe0ff */
[----:B------:R-:W-:Y:S01]  /*0330*/  LEA R16, R15, R16, 0x3 ;  /* 0x000000100f107211 */ /* 0x000fe200078e18ff */
[----:B---3--:R-:W-:-:S04]  /*0340*/  IMAD R19, R21, R19, R20 ;  /* 0x0000001315137224 */ /* 0x008fc800078e0214 */
[----:B--2---:R-:W-:-:S04]  /*0350*/  IMAD R19, R23, R22, R19 ;  /* 0x0000001617137224 */ /* 0x004fc800078e0213 */
[----:B----4-:R-:W-:-:S04]  /*0360*/  IMAD R19, R24, R25, R19 ;  /* 0x0000001918137224 */ /* 0x010fc800078e0213 */
[----:B-----5:R-:W-:-:S04]  /*0370*/  IMAD R7, R26, R7, R19 ;  /* 0x000000071a077224 */ /* 0x020fc800078e0213 */
[----:B------:R-:W-:-:S04]  /*0380*/  IMAD R5, R28, R5, R7 ;  /* 0x000000051c057224 */ /* 0x000fc800078e0207 */
[----:B------:R-:W-:-:S04]  /*0390*/  IMAD R4, R4, R11, R5 ;  /* 0x0000000b04047224 */ /* 0x000fc800078e0205 */
[----:B------:R-:W-:-:S04]  /*03a0*/  IMAD R4, R6, R29, R4 ;  /* 0x0000001d06047224 */ /* 0x000fc800078e0204 */
[----:B------:R-:W-:Y:S01]  /*03b0*/  IMAD R20, R10, R9, R4 ;  /* 0x000000090a147224 */ /* 0x000fe200078e0204 */
[----:B------:R-:W-:Y:S06]  /*03c0*/  @P1 BRA `(.L_x_6) ;  /* 0xfffffffc00601947 */ /* 0x000fec000383ffff */
.L_x_5:
[----:B------:R-:W-:Y:S05]  /*03d0*/  @!P0 BRA `(.L_x_7) ;  /* 0x0000000000d48947 */ /* 0x000fea0003800000 */
[----:B------:R-:W-:Y:S02]  /*03e0*/  ISETP.GE.U32.AND P0, PT, R27, 0x4, PT ;  /* 0x000000041b00780c */ /* 0x000fe40003f06070 */
[----:B------:R-:W-:-:S04]  /*03f0*/  LOP3.LUT R12, R15, 0x3, RZ, 0xc0, !PT ;  /* 0x000000030f0c7812 */ /* 0x000fc800078ec0ff */
[----:B------:R-:W-:-:S07]  /*0400*/  ISETP.NE.AND P1, PT, R12, RZ, PT ;  /* 0x000000ff0c00720c */ /* 0x000fce0003f25270 */
[----:B------:R-:W-:Y:S06]  /*0410*/  @!P0 BRA `(.L_x_8) ;  /* 0x0000000000588947 */ /* 0x000fec0003800000 */
[----:B------:R-:W1:Y:S01]  /*0420*/  LDC.64 R4, c[0x0][0x388] ;  /* 0x0000e200ff047b82 */ /* 0x000e620000000a00 */
[----:B------:R-:W-:Y:S01]  /*0430*/  IMAD R9, R14, R15, UR4 ;  /* 0x000000040e097e24 */ /* 0x000fe2000f8e020f */
[----:B------:R-:W-:-:S06]  /*0440*/  IADD3 R7, PT, PT, R0, R14, RZ ;  /* 0x0000000e00077210 */ /* 0x000fcc0007ffe0ff */
[----:B------:R-:W2:Y:S01]  /*0450*/  LDC.64 R2, c[0x0][0x380] ;  /* 0x0000e000ff027b82 */ /* 0x000ea20000000a00 */
[----:B-1----:R-:W-:-:S04]  /*0460*/  IMAD.WIDE R4, R9, 0x4, R4 ;  /* 0x0000000409047825 */ /* 0x002fc800078e0204 */
[----:B--2---:R-:W-:-:S04]  /*0470*/  IMAD.WIDE R2, R7, 0x4, R2 ;  /* 0x0000000407027825 */ /* 0x004fc800078e0202 */
[C---:B------:R-:W-:Y:S01]  /*0480*/  IMAD.WIDE R6, R15.reuse, 0x4, R4 ;  /* 0x000000040f067825 */ /* 0x040fe200078e0204 */
[----:B0-----:R-:W2:Y:S04]  /*0490*/  LDG.E R13, desc[UR6][R2.64] ;  /* 0x00000006020d7981 */ /* 0x001ea8000c1e1900 */
[----:B------:R-:W2:Y:S01]  /*04a0*/  LDG.E R4, desc[UR6][R4.64] ;  /* 0x0000000604047981 */ /* 0x000ea2000c1e1900 */
[----:B------:R-:W-:-:S03]  /*04b0*/  IMAD.WIDE R8, R15, 0x4, R6 ;  /* 0x000000040f087825 */ /* 0x000fc600078e0206 */
[----:B------:R-:W3:Y:S04]  /*04c0*/  LDG.E R6, desc[UR6][R6.64] ;  /* 0x0000000606067981 */ /* 0x000ee8000c1e1900 */
[----:B------:R-:W3:Y:S01]  /*04d0*/  LDG.E R16, desc[UR6][R2.64+0x4] ;  /* 0x0000040602107981 */ /* 0x000ee2000c1e1900 */
[----:B------:R-:W-:-:S03]  /*04e0*/  IMAD.WIDE R10, R15, 0x4, R8 ;  /* 0x000000040f0a7825 */ /* 0x000fc600078e0208 */
[----:B------:R-:W4:Y:S04]  /*04f0*/  LDG.E R17, desc[UR6][R8.64] ;  /* 0x0000000608117981 */ /* 0x000f28000c1e1900 */
[----:B------:R-:W4:Y:S04]  /*0500*/  LDG.E R18, desc[UR6][R2.64+0x8] ;  /* 0x0000080602127981 */ /* 0x000f28000c1e1900 */
[----:B------:R-:W5:Y:S04]  /*0510*/  LDG.E R22, desc[UR6][R2.64+0xc] ;  /* 0x00000c0602167981 */ /* 0x000f68000c1e1900 */
[----:B------:R-:W5:Y:S01]  /*0520*/  LDG.E R10, desc[UR6][R10.64] ;  /* 0x000000060a0a7981 */ /* 0x000f62000c1e1900 */
[----:B------:R-:W-:Y:S01]  /*0530*/  IADD3 R14, PT, PT, R14, 0x4, RZ ;  /* 0x000000040e0e7810 */ /* 0x000fe20007ffe0ff */
[----:B--2---:R-:W-:-:S04]  /*0540*/  IMAD R13, R13, R4, R20 ;  /* 0x000000040d0d7224 */ /* 0x004fc800078e0214 */
[----:B---3--:R-:W-:-:S04]  /*0550*/  IMAD R13, R16, R6, R13 ;  /* 0x00000006100d7224 */ /* 0x008fc800078e020d */
[----:B----4-:R-:W-:-:S04]  /*0560*/  IMAD R13, R18, R17, R13 ;  /* 0x00000011120d7224 */ /* 0x010fc800078e020d */
[----:B-----5:R-:W-:-:S07]  /*0570*/  IMAD R20, R22, R10, R13 ;  /* 0x0000000a16147224 */ /* 0x020fce00078e020d */
.L_x_8:
[----:B------:R-:W-:Y:S05]  /*0580*/  @!P1 BRA `(.L_x_7) ;  /* 0x0000000000689947 */ /* 0x000fea0003800000 */
[----:B------:R-:W1:Y:S01]  /*0590*/  LDC.64 R8, c[0x0][0x388] ;  /* 0x0000e200ff087b82 */ /* 0x000e620000000a00 */
[----:B------:R-:W-:Y:S02]  /*05a0*/  ISETP.NE.AND P0, PT, R12, 0x1, PT ;  /* 0x000000010c00780c */ /* 0x000fe40003f05270 */
[----:B------:R-:W-:-:S04]  /*05b0*/  LOP3.LUT R10, R15, 0x1, RZ, 0xc0, !PT ;  /* 0x000000010f0a7812 */ /* 0x000fc800078ec0ff */
[----:B------:R-:W-:Y:S01]  /*05c0*/  ISETP.NE.U32.AND P1, PT, R10, 0x1, PT ;  /* 0x000000010a00780c */ /* 0x000fe20003f25070 */
[----:B------:R-:W2:Y:S06]  /*05d0*/  LDC.64 R6, c[0x0][0x380] ;  /* 0x0000e000ff067b82 */ /* 0x000eac0000000a00 */
[----:B------:R-:W-:Y:S01]  /*05e0*/  @P0 IMAD R13, R14, R15, UR4 ;  /* 0x000000040e0d0e24 */ /* 0x000fe2000f8e020f */
[----:B------:R-:W-:Y:S01]  /*05f0*/  @P0 IADD3 R11, PT, PT, R0, R14, RZ ;  /* 0x0000000e000b0210 */ /* 0x000fe20007ffe0ff */
[----:B------:R-:W3:Y:S01]  /*0600*/  LDC.64 R4, c[0x0][0x380] ;  /* 0x0000e000ff047b82 */ /* 0x000ee20000000a00 */
[----:B------:R-:W-:-:S05]  /*0610*/  @P0 IADD3 R14, PT, PT, R14, 0x2, RZ ;  /* 0x000000020e0e0810 */ /* 0x000fca0007ffe0ff */
[----:B------:R-:W-:Y:S02]  /*0620*/  @!P1 IMAD R17, R14, R15, UR4 ;  /* 0x000000040e119e24 */ /* 0x000fe4000f8e020f */
[----:B------:R-:W4:Y:S01]  /*0630*/  LDC.64 R2, c[0x0][0x388] ;  /* 0x0000e200ff027b82 */ /* 0x000f220000000a00 */
[----:B-1----:R-:W-:Y:S01]  /*0640*/  @P0 IMAD.WIDE R8, R13, 0x4, R8 ;  /* 0x000000040d080825 */ /* 0x002fe200078e0208 */
[----:B------:R-:W-:-:S04]  /*0650*/  @!P1 IADD3 R13, PT, PT, R0, R14, RZ ;  /* 0x0000000e000d9210 */ /* 0x000fc80007ffe0ff */
[----:B0-----:R-:W5:Y:S01]  /*0660*/  @P0 LDG.E R12, desc[UR6][R8.64] ;  /* 0x00000006080c0981 */ /* 0x001f62000c1e1900 */
[----:B--2---:R-:W-:-:S04]  /*0670*/  @P0 IMAD.WIDE R6, R11, 0x4, R6 ;  /* 0x000000040b060825 */ /* 0x004fc800078e0206 */
[----:B------:R-:W-:Y:S01]  /*0680*/  @P0 IMAD.WIDE R10, R15, 0x4, R8 ;  /* 0x000000040f0a0825 */ /* 0x000fe200078e0208 */
[----:B------:R-:W2:Y:S04]  /*0690*/  @P0 LDG.E R19, desc[UR6][R6.64+0x4] ;  /* 0x0000040606130981 */ /* 0x000ea8000c1e1900 */
[----:B------:R-:W5:Y:S01]  /*06a0*/  @P0 LDG.E R15, desc[UR6][R6.64] ;  /* 0x00000006060f0981 */ /* 0x000f62000c1e1900 */
[----:B---3--:R-:W-:-:S03]  /*06b0*/  @!P1 IMAD.WIDE R4, R13, 0x4, R4 ;  /* 0x000000040d049825 */ /* 0x008fc600078e0204 */
[----:B------:R-:W2:Y:S01]  /*06c0*/  @P0 LDG.E R10, desc[UR6][R10.64] ;  /* 0x000000060a0a0981 */ /* 0x000ea2000c1e1900 */
[----:B----4-:R-:W-:-:S03]  /*06d0*/  @!P1 IMAD.WIDE R2, R17, 0x4, R2 ;  /* 0x0000000411029825 */ /* 0x010fc600078e0202 */
[----:B------:R-:W3:Y:S04]  /*06e0*/  @!P1 LDG.E R5, desc[UR6][R4.64] ;  /* 0x0000000604059981 */ /* 0x000ee8000c1e1900 */
[----:B------:R-:W3:Y:S01]  /*06f0*/  @!P1 LDG.E R2, desc[UR6][R2.64] ;  /* 0x0000000602029981 */ /* 0x000ee2000c1e1900 */
[----:B-----5:R-:W-:-:S04]  /*0700*/  @P0 IMAD R12, R15, R12, R20 ;  /* 0x0000000c0f0c0224 */ /* 0x020fc800078e0214 */
[----:B--2---:R-:W-:-:S04]  /*0710*/  @P0 IMAD R20, R19, R10, R12 ;  /* 0x0000000a13140224 */ /* 0x004fc800078e020c */
[----:B---3--:R-:W-:-:S07]  /*0720*/  @!P1 IMAD R20, R5, R2, R20 ;  /* 0x0000000205149224 */ /* 0x008fce00078e0214 */
.L_x_7:
[----:B------:R-:W1:Y:S01]  /*0730*/  LDC.64 R2, c[0x0][0x390] ;  /* 0x0000e400ff027b82 */ /* 0x000e620000000a00 */
[----:B------:R-:W-:-:S05]  /*0740*/  IADD3 R5, PT, PT, R0, UR4, RZ ;  /* 0x0000000400057c10 */ /* 0x000fca000fffe0ff */
[----:B-1----:R-:W-:-:S05]  /*0750*/  IMAD.WIDE.U32 R2, R5, 0x4, R2 ;  /* 0x0000000405027825 */ /* 0x002fca00078e0002 */
[----:B0-----:R-:W-:Y:S01]  /*0760*/  STG.E desc[UR6][R2.64], R20 ;  /* 0x0000001402007986 */ /* 0x001fe2000c101906 */
[----:B------:R-:W-:Y:S05]  /*0770*/  EXIT ;  /* 0x000000000000794d */ /* 0x000fea0003800000 */
.L_x_9:
        /* <DEDUP_REMOVED lines=16> */
.L_x_16:


//--------------------- .text._Z18multiplyMatrixRowsPiS_S_i --------------------------
	.section	.text._Z18multiplyMatrixRowsPiS_S_i,"ax",@progbits
	.align	128
        .global         _Z18multiplyMatrixRowsPiS_S_i
        .type           _Z18multiplyMatrixRowsPiS_S_i,@function
        .size           _Z18multiplyMatrixRowsPiS_S_i,(.L_x_17 - _Z18multiplyMatrixRowsPiS_S_i)
        .other          _Z18multiplyMatrixRowsPiS_S_i,@"STO_CUDA_ENTRY STV_DEFAULT"
_Z18multiplyMatrixRowsPiS_S_i:
.text._Z18multiplyMatrixRowsPiS_S_i:
        /* <DEDUP_REMOVED lines=9> */
[C---:B------:R-:W-:Y:S01]  /*0090*/  LOP3.LUT R25, R15.reuse, 0x7, RZ, 0xc0, !PT ;  /* 0x000000070f197812 */ /* 0x040fe200078ec0ff */
[----:B------:R-:W-:Y:S01]  /*00a0*/  HFMA2 R14, -RZ, RZ, 0, 0 ;  /* 0x00000000ff0e7431 */ /* 0x000fe200000001ff */
[----:B------:R-:W-:Y:S01]  /*00b0*/  ISETP.GE.U32.AND P1, PT, R2, 0x7, PT ;  /* 0x000000070200780c */ /* 0x000fe20003f26070 */
[----:B------:R-:W-:Y:S01]  /*00c0*/  IMAD R17, R15, UR4, RZ ;  /* 0x000000040f117c24 */ /* 0x000fe2000f8e02ff */
[----:B------:R-:W-:Y:S02]  /*00d0*/  ISETP.NE.AND P0, PT, R25, RZ, PT ;  /* 0x000000ff1900720c */ /* 0x000fe40003f05270 */
[----:B------:R-:W-:-:S09]  /*00e0*/  MOV R21, RZ ;  /* 0x000000ff00157202 */ /* 0x000fd20000000f00 */
[----:B------:R-:W-:Y:S05]  /*00f0*/  @!P1 BRA `(.L_x_10) ;  /* 0x0000000000b49947 */ /* 0x000fea0003800000 */
[----:B------:R-:W-:Y:S02]  /*0100*/  LOP3.LUT R14, R15, 0xfffffff8, RZ, 0xc0, !PT ;  /* 0xfffffff80f0e7812 */ /* 0x000fe400078ec0ff */
[----:B------:R-:W-:Y:S02]  /*0110*/  MOV R21, RZ ;  /* 0x000000ff00157202 */ /* 0x000fe40000000f00 */
[----:B------:R-:W-:Y:S02]  /*0120*/  MOV R18, R17 ;  /* 0x0000001100127202 */ /* 0x000fe40000000f00 */
[----:B------:R-:W-:Y:S02]  /*0130*/  MOV R16, R0 ;  /* 0x0000000000107202 */ /* 0x000fe40000000f00 */
[----:B------:R-:W-:-:S07]  /*0140*/  IADD3 R19, PT, PT, -R14, RZ, RZ ;  /* 0x000000ff0e137210 */ /* 0x000fce0007ffe1ff */
.L_x_11:
[----:B------:R-:W1:Y:S08]  /*0150*/  LDC.64 R8, c[0x0][0x388] ;  /* 0x0000e200ff087b82 */ /* 0x000e700000000a00 */
[----:B------:R-:W2:Y:S01]  /*0160*/  LDC.64 R2, c[0x0][0x380] ;  /* 0x0000e000ff027b82 */ /* 0x000ea20000000a00 */
[----:B-1----:R-:W-:-:S05]  /*0170*/  IMAD.WIDE R8, R16, 0x4, R8 ;  /* 0x0000000410087825 */ /* 0x002fca00078e0208 */
[----:B0-----:R0:W3:Y:S01]  /*0180*/  LDG.E R20, desc[UR6][R8.64] ;  /* 0x0000000608147981 */ /* 0x0010e2000c1e1900 */
[----:B------:R-:W-:-:S04]  /*0190*/  IMAD.WIDE R12, R15, 0x4, R8 ;  /* 0x000000040f0c7825 */ /* 0x000fc800078e0208 */
[----:B--2---:R-:W-:Y:S01]  /*01a0*/  IMAD.WIDE R2, R18, 0x4, R2 ;  /* 0x0000000412027825 */ /* 0x004fe200078e0202 */
[----:B------:R1:W2:Y:S03]  /*01b0*/  LDG.E R23, desc[UR6][R12.64] ;  /* 0x000000060c177981 */ /* 0x0002a6000c1e1900 */
[C---:B------:R-:W-:Y:S01]  /*01c0*/  IMAD.WIDE R4, R15.reuse, 0x4, R12 ;  /* 0x000000040f047825 */ /* 0x040fe200078e020c */
[----:B------:R-:W3:Y:S04]  /*01d0*/  LDG.E R22, desc[UR6][R2.64] ;  /* 0x0000000602167981 */ /* 0x000ee8000c1e1900 */
[----:B------:R-:W2:Y:S01]  /*01e0*/  LDG.E R24, desc[UR6][R2.64+0x4] ;  /* 0x0000040602187981 */ /* 0x000ea2000c1e1900 */
[----:B------:R-:W-:-:S03]  /*01f0*/  IMAD.WIDE R6, R15, 0x4, R4 ;  /* 0x000000040f067825 */ /* 0x000fc600078e0204 */
[----:B------:R4:W5:Y:S01]  /*0200*/  LDG.E R27, desc[UR6][R4.64] ;  /* 0x00000006041b7981 */ /* 0x000962000c1e1900 */
[----:B0-----:R-:W-:-:S03]  /*0210*/  IMAD.WIDE R8, R15, 0x4, R6 ;  /* 0x000000040f087825 */ /* 0x001fc600078e0206 */
[----:B------:R-:W5:Y:S04]  /*0220*/  LDG.E R26, desc[UR6][R2.64+0x8] ;  /* 0x00000806021a7981 */ /* 0x000f68000c1e1900 */
[----:B------:R-:W5:Y:S01]  /*0230*/  LDG.E R7, desc[UR6][R6.64] ;  /* 0x0000000606077981 */ /* 0x000f62000c1e1900 */
[----:B------:R-:W-:-:S03]  /*0240*/  IMAD.WIDE R10, R15, 0x4, R8 ;  /* 0x000000040f0a7825 */ /* 0x000fc600078e0208 */
[----:B------:R-:W5:Y:S01]  /*0250*/  LDG.E R28, desc[UR6][R2.64+0xc] ;  /* 0x00000c06021c7981 */ /* 0x000f62000c1e1900 */
[----:B-1----:R-:W-:-:S03]  /*0260*/  IMAD.WIDE R12, R15, 0x4, R10 ;  /* 0x000000040f0c7825 */ /* 0x002fc600078e020a */
[----:B------:R-:W5:Y:S04]  /*0270*/  LDG.E R9, desc[UR6][R8.64] ;  /* 0x0000000608097981 */ /* 0x000f68000c1e1900 */
[----:B------:R-:W5:Y:S01]  /*0280*/  LDG.E R6, desc[UR6][R2.64+0x10] ;  /* 0x0000100602067981 */ /* 0x000f62000c1e1900 */
[----:B----4-:R-:W-:-:S03]  /*0290*/  IMAD.WIDE R4, R15, 0x4, R12 ;  /* 0x000000040f047825 */ /* 0x010fc600078e020c */
[----:B------:R-:W4:Y:S04]  /*02a0*/  LDG.E R29, desc[UR6][R10.64] ;  /* 0x000000060a1d7981 */ /* 0x000f28000c1e1900 */
[----:B------:R-:W4:Y:S04]  /*02b0*/  LDG.E R8, desc[UR6][R2.64+0x18] ;  /* 0x0000180602087981 */ /* 0x000f28000c1e1900 */
[----:B------:R-:W4:Y:S04]  /*02c0*/  LDG.E R4, desc[UR6][R4.64] ;  /* 0x0000000604047981 */ /* 0x000f28000c1e1900 */
[----:B------:R-:W4:Y:S04]  /*02d0*/  LDG.E R10, desc[UR6][R2.64+0x14] ;  /* 0x00001406020a7981 */ /* 0x000f28000c1e1900 */
[----:B------:R0:W4:Y:S04]  /*02e0*/  LDG.E R11, desc[UR6][R2.64+0x1c] ;  /* 0x00001c06020b7981 */ /* 0x000128000c1e1900 */
[----:B------:R-:W0:Y:S01]  /*02f0*/  LDG.E R3, desc[UR6][R12.64] ;  /* 0x000000060c037981 */ /* 0x000e22000c1e1900 */
[----:B------:R-:W-:-:S04]  /*0300*/  IADD3 R19, PT, PT, R19, 0x8, RZ ;  /* 0x0000000813137810 */ /* 0x000fc80007ffe0ff */
[----:B------:R-:W-:Y:S02]  /*0310*/  ISETP.NE.AND P1, PT, R19, RZ, PT ;  /* 0x000000ff1300720c */ /* 0x000fe40003f25270 */
[----:B------:R-:W-:Y:S02]  /*0320*/  IADD3 R18, PT, PT, R18, 0x8, RZ ;  /* 0x0000000812127810 */ /* 0x000fe40007ffe0ff */
[----:B------:R-:W-:Y:S01]  /*0330*/  LEA R16, R15, R16, 0x3 ;  /* 0x000000100f107211 */ /* 0x000fe200078e18ff */
[----:B---3--:R-:W-:-:S04]  /*0340*/  IMAD R20, R22, R20, R21 ;  /* 0x0000001416147224 */ /* 0x008fc800078e0215 */
[----:B--2---:R-:W-:-:S04]  /*0350*/  IMAD R20, R24, R23, R20 ;  /* 0x0000001718147224 */ /* 0x004fc800078e0214 */
[----:B-----5:R-:W-:-:S04]  /*0360*/  IMAD R20, R26, R27, R20 ;  /* 0x0000001b1a147224 */ /* 0x020fc800078e0214 */
[----:B------:R-:W-:-:S04]  /*0370*/  IMAD R7, R28, R7, R20 ;  /* 0x000000071c077224 */ /* 0x000fc800078e0214 */
[----:B------:R-:W-:-:S04]  /*0380*/  IMAD R6, R6, R9, R7 ;  /* 0x0000000906067224 */ /* 0x000fc800078e0207 */
[----:B----4-:R-:W-:-:S04]  /*0390*/  IMAD R6, R10, R29, R6 ;  /* 0x0000001d0a067224 */ /* 0x010fc800078e0206 */
[----:B0-----:R-:W-:-:S04]  /*03a0*/  IMAD R3, R8, R3, R6 ;  /* 0x0000000308037224 */ /* 0x001fc800078e0206 */
[----:B------:R-:W-:Y:S01]  /*03b0*/  IMAD R21, R11, R4, R3 ;  /* 0x000000040b157224 */ /* 0x000fe200078e0203 */
[----:B------:R-:W-:Y:S06]  /*03c0*/  @P1 BRA `(.L_x_11) ;  /* 0xfffffffc00601947 */ /* 0x000fec000383ffff */
.L_x_10:
[----:B------:R-:W-:Y:S05]  /*03d0*/  @!P0 BRA `(.L_x_12) ;  /* 0x0000000000d48947 */ /* 0x000fea0003800000 */
[----:B------:R-:W-:Y:S02]  /*03e0*/  ISETP.GE.U32.AND P0, PT, R25, 0x4, PT ;  /* 0x000000041900780c */ /* 0x000fe40003f06070 */
[----:B------:R-:W-:-:S04]  /*03f0*/  LOP3.LUT R13, R15, 0x3, RZ, 0xc0, !PT ;  /* 0x000000030f0d7812 */ /* 0x000fc800078ec0ff */
[----:B------:R-:W-:-:S07]  /*0400*/  ISETP.NE.AND P1, PT, R13, RZ, PT ;  /* 0x000000ff0d00720c */ /* 0x000fce0003f25270 */
[----:B------:R-:W-:Y:S06]  /*0410*/  @!P0 BRA `(.L_x_13) ;  /* 0x0000000000588947 */ /* 0x000fec0003800000 */
[----:B------:R-:W1:Y:S01]  /*0420*/  LDC.64 R6, c[0x0][0x388] ;  /* 0x0000e200ff067b82 */ /* 0x000e620000000a00 */
[----:B------:R-:W-:Y:S01]  /*0430*/  IMAD R9, R14, R15, R0 ;  /* 0x0000000f0e097224 */ /* 0x000fe200078e0200 */
[----:B------:R-:W-:-:S06]  /*0440*/  IADD3 R5, PT, PT, R17, R14, RZ ;  /* 0x0000000e11057210 */ /* 0x000fcc0007ffe0ff */
[----:B------:R-:W2:Y:S01]  /*0450*/  LDC.64 R2, c[0x0][0x380] ;  /* 0x0000e000ff027b82 */ /* 0x000ea20000000a00 */
[----:B-1----:R-:W-:-:S04]  /*0460*/  IMAD.WIDE R6, R9, 0x4, R6 ;  /* 0x0000000409067825 */ /* 0x002fc800078e0206 */
[----:B------:R-:W-:Y:S02]  /*0470*/  IMAD.WIDE R8, R15, 0x4, R6 ;  /* 0x000000040f087825 */ /* 0x000fe400078e0206 */
[----:B0-----:R-:W3:Y:S02]  /*0480*/  LDG.E R6, desc[UR6][R6.64] ;  /* 0x0000000606067981 */ /* 0x001ee4000c1e1900 */
[----:B--2---:R-:W-:-:S04]  /*0490*/  IMAD.WIDE R2, R5, 0x4, R2 ;  /* 0x0000000405027825 */ /* 0x004fc800078e0202 */
[C---:B------:R-:W-:Y:S01]  /*04a0*/  IMAD.WIDE R10, R15.reuse, 0x4, R8 ;  /* 0x000000040f0a7825 */ /* 0x040fe200078e0208 */
[----:B------:R-:W3:Y:S04]  /*04b0*/  LDG.E R12, desc[UR6][R2.64] ;  /* 0x00000006020c7981 */ /* 0x000ee8000c1e1900 */
[----:B------:R-:W2:Y:S01]  /*04c0*/  LDG.E R8, desc[UR6][R8.64] ;  /* 0x0000000608087981 */ /* 0x000ea2000c1e1900 */
[----:B------:R-:W-:-:S03]  /*04d0*/  IMAD.WIDE R4, R15, 0x4, R10 ;  /* 0x000000040f047825 */ /* 0x000fc600078e020a */
[----:B------:R-:W2:Y:S04]  /*04e0*/  LDG.E R19, desc[UR6][R2.64+0x4] ;  /* 0x0000040602137981 */ /* 0x000ea8000c1e1900 */
[----:B------:R-:W4:Y:S04]  /*04f0*/  LDG.E R16, desc[UR6][R10.64] ;  /* 0x000000060a107981 */ /* 0x000f28000c1e1900 */
[----:B------:R-:W4:Y:S04]  /*0500*/  LDG.E R23, desc[UR6][R2.64+0x8] ;  /* 0x0000080602177981 */ /* 0x000f28000c1e1900 */
[----:B------:R-:W5:Y:S04]  /*0510*/  LDG.E R25, desc[UR6][R2.64+0xc] ;  /* 0x00000c0602197981 */ /* 0x000f68000c1e1900 */
[----:B------:R-:W5:Y:S01]  /*0520*/  LDG.E R4, desc[UR6][R4.64] ;  /* 0x0000000604047981 */ /* 0x000f62000c1e1900 */
[----:B------:R-:W-:Y:S01]  /*0530*/  IADD3 R14, PT, PT, R14, 0x4, RZ ;  /* 0x000000040e0e7810 */ /* 0x000fe20007ffe0ff */
[----:B---3--:R-:W-:-:S04]  /*0540*/  IMAD R12, R12, R6, R21 ;  /* 0x000000060c0c7224 */ /* 0x008fc800078e0215 */
[----:B--2---:R-:W-:-:S04]  /*0550*/  IMAD R12, R19, R8, R12 ;  /* 0x00000008130c7224 */ /* 0x004fc800078e020c */
[----:B----4-:R-:W-:-:S04]  /*0560*/  IMAD R12, R23, R16, R12 ;  /* 0x00000010170c7224 */ /* 0x010fc800078e020c */
[----:B-----5:R-:W-:-:S07]  /*0570*/  IMAD R21, R25, R4, R12 ;  /* 0x0000000419157224 */ /* 0x020fce00078e020c */
.L_x_13:
[----:B------:R-:W-:Y:S05]  /*0580*/  @!P1 BRA `(.L_x_12) ;  /* 0x0000000000689947 */ /* 0x000fea0003800000 */
[----:B------:R-:W1:Y:S01]  /*0590*/  LDC.64 R8, c[0x0][0x388] ;  /* 0x0000e200ff087b82 */ /* 0x000e620000000a00 */
[----:B------:R-:W-:Y:S02]  /*05a0*/  ISETP.NE.AND P0, PT, R13, 0x1, PT ;  /* 0x000000010d00780c */ /* 0x000fe40003f05270 */
[----:B------:R-:W-:-:S04]  /*05b0*/  LOP3.LUT R10, R15, 0x1, RZ, 0xc0, !PT ;  /* 0x000000010f0a7812 */ /* 0x000fc800078ec0ff */
[----:B------:R-:W-:Y:S01]  /*05c0*/  ISETP.NE.U32.AND P1, PT, R10, 0x1, PT ;  /* 0x000000010a00780c */ /* 0x000fe20003f25070 */
[----:B------:R-:W2:Y:S06]  /*05d0*/  LDC.64 R6, c[0x0][0x380] ;  /* 0x0000e000ff067b82 */ /* 0x000eac0000000a00 */
[C---:B------:R-:W-:Y:S01]  /*05e0*/  @P0 IMAD R13, R14.reuse, R15, R0 ;  /* 0x0000000f0e0d0224 */ /* 0x040fe200078e0200 */
[----:B------:R-:W-:Y:S01]  /*05f0*/  @P0 IADD3 R11, PT, PT, R17, R14, RZ ;  /* 0x0000000e110b0210 */ /* 0x000fe20007ffe0ff */
[----:B------:R-:W3:Y:S01]  /*0600*/  LDC.64 R4, c[0x0][0x380] ;  /* 0x0000e000ff047b82 */ /* 0x000ee20000000a00 */
[----:B------:R-:W-:-:S05]  /*0610*/  @P0 IADD3 R14, PT, PT, R14, 0x2, RZ ;  /* 0x000000020e0e0810 */ /* 0x000fca0007ffe0ff */
[----:B------:R-:W-:Y:S02]  /*0620*/  @!P1 IMAD R19, R14, R15, R0 ;  /* 0x0000000f0e139224 */ /* 0x000fe400078e0200 */
[----:B------:R-:W4:Y:S01]  /*0630*/  LDC.64 R2, c[0x0][0x388] ;  /* 0x0000e200ff027b82 */ /* 0x000f220000000a00 */
[----:B-1----:R-:W-:Y:S01]  /*0640*/  @P0 IMAD.WIDE R8, R13, 0x4, R8 ;  /* 0x000000040d080825 */ /* 0x002fe200078e0208 */
[----:B------:R-:W-:-:S04]  /*0650*/  @!P1 IADD3 R13, PT, PT, R17, R14, RZ ;  /* 0x0000000e110d9210 */ /* 0x000fc80007ffe0ff */
[----:B0-----:R-:W5:Y:S01]  /*0660*/  @P0 LDG.E R14, desc[UR6][R8.64] ;  /* 0x00000006080e0981 */ /* 0x001f62000c1e1900 */
[----:B--2---:R-:W-:-:S04]  /*0670*/  @P0 IMAD.WIDE R6, R11, 0x4, R6 ;  /* 0x000000040b060825 */ /* 0x004fc800078e0206 */
[----:B------:R-:W-:Y:S01]  /*0680*/  @P0 IMAD.WIDE R10, R15, 0x4, R8 ;  /* 0x000000040f0a0825 */ /* 0x000fe200078e0208 */
[----:B------:R-:W5:Y:S03]  /*0690*/  @P0 LDG.E R12, desc[UR6][R6.64] ;  /* 0x00000006060c0981 */ /* 0x000f66000c1e1900 */
[----:B---3--:R-:W-:Y:S01]  /*06a0*/  @!P1 IMAD.WIDE R4, R13, 0x4, R4 ;  /* 0x000000040d049825 */ /* 0x008fe200078e0204 */
[----:B------:R-:W2:Y:S04]  /*06b0*/  @P0 LDG.E R15, desc[UR6][R6.64+0x4] ;  /* 0x00000406060f0981 */ /* 0x000ea8000c1e1900 */
[----:B------:R-:W2:Y:S01]  /*06c0*/  @P0 LDG.E R10, desc[UR6][R10.64] ;  /* 0x000000060a0a0981 */ /* 0x000ea2000c1e1900 */
[----:B----4-:R-:W-:-:S03]  /*06d0*/  @!P1 IMAD.WIDE R2, R19, 0x4, R2 ;  /* 0x0000000413029825 */ /* 0x010fc600078e0202 */
[----:B------:R-:W3:Y:S04]  /*06e0*/  @!P1 LDG.E R4, desc[UR6][R4.64] ;  /* 0x0000000604049981 */ /* 0x000ee8000c1e1900 */
[----:B------:R-:W3:Y:S01]  /*06f0*/  @!P1 LDG.E R2, desc[UR6][R2.64] ;  /* 0x0000000602029981 */ /* 0x000ee2000c1e1900 */
[----:B-----5:R-:W-:-:S04]  /*0700*/  @P0 IMAD R12, R12, R14, R21 ;  /* 0x0000000e0c0c0224 */ /* 0x020fc800078e0215 */
[----:B--2---:R-:W-:-:S04]  /*0710*/  @P0 IMAD R21, R15, R10, R12 ;  /* 0x0000000a0f150224 */ /* 0x004fc800078e020c */
[----:B---3--:R-:W-:-:S07]  /*0720*/  @!P1 IMAD R21, R4, R2, R21 ;  /* 0x0000000204159224 */ /* 0x008fce00078e0215 */
.L_x_12:
[----:B------:R-:W1:Y:S01]  /*0730*/  LDC.64 R2, c[0x0][0x390] ;  /* 0x0000e400ff027b82 */ /* 0x000e620000000a00 */
[----:B------:R-:W-:-:S05]  /*0740*/  IADD3 R17, PT, PT, R17, R0, RZ ;  /* 0x0000000011117210 */ /* 0x000fca0007ffe0ff */
[----:B-1----:R-:W-:-:S05]  /*0750*/  IMAD.WIDE.U32 R2, R17, 0x4, R2 ;  /* 0x0000000411027825 */ /* 0x002fca00078e0002 */
[----:B0-----:R-:W-:Y:S01]  /*0760*/  STG.E desc[UR6][R2.64], R21 ;  /* 0x0000001502007986 */ /* 0x001fe2000c101906 */
[----:B------:R-:W-:Y:S05]  /*0770*/  EXIT ;  /* 0x000000000000794d */ /* 0x000fea0003800000 */
.L_x_14:
        /* <DEDUP_REMOVED lines=16> */
.L_x_17:


//--------------------- .nv.shared.reserved.0     --------------------------
	.section	.nv.shared.reserved.0,"aw",@nobits
	.weak		__nv_reservedSMEM_offset_0_alias
	.size		__nv_reservedSMEM_offset_0_alias, 0, 64
	.other		__nv_reservedSMEM_offset_0_alias,@"STO_CUDA_RESERVED_SHARED STV_DEFAULT"
__nv_reservedSMEM_offset_0_alias:
	.zero		0
	.zero		64


//--------------------- .nv.constant0._Z22multiplyMatrixElementsPiS_S_i --------------------------
	.section	.nv.constant0._Z22multiplyMatrixElementsPiS_S_i,"a",@progbits
	.sectionflags	@""
	.align	4
.nv.constant0._Z22multiplyMatrixElementsPiS_S_i:
	.zero		924


//--------------------- .nv.constant0._Z21multiplyMatrixColumnsPiS_S_i --------------------------
	.section	.nv.constant0._Z21multiplyMatrixColumnsPiS_S_i,"a",@progbits
	.sectionflags	@""
	.align	4
.nv.constant0._Z21multiplyMatrixColumnsPiS_S_i:
	.zero		924


//--------------------- .nv.constant0._Z18multiplyMatrixRowsPiS_S_i --------------------------
	.section	.nv.constant0._Z18multiplyMatrixRowsPiS_S_i,"a",@progbits
	.sectionflags	@""
	.align	4
.nv.constant0._Z18multiplyMatrixRowsPiS_S_i:
	.zero		924


//--------------------- SYMBOLS --------------------------

	.type		.nv.reservedSmem.offset0,@object
	.size		.nv.reservedSmem.offset0,0x4
